// auto-generated by cutlass_sweep.gemm — config: {"arch": "sm_100", "cluster_m": 2, "cluster_n": 2, "dtype": "bf16", "dtype_b": "bf16", "layout": "nt", "stages": 0, "tile_k": 64, "tile_m": 128, "tile_n": 128}
#include "cutlass/cutlass.h"
#include "cutlass/gemm/collective/collective_builder.hpp"
#include "cutlass/gemm/device/gemm_universal_adapter.h"
#include "cutlass/gemm/kernel/gemm_universal.hpp"
#include "cutlass/epilogue/collective/collective_builder.hpp"

using ElemA = cutlass::bfloat16_t;
using ElemB = cutlass::bfloat16_t;
using ElemCD = cutlass::bfloat16_t;
using Acc  = float;
using TileShape    = cute::Shape<cute::_128, cute::_128, cute::_64>;
using ClusterShape = cute::Shape<cute::_2, cute::_2, cute::_1>;

using CollectiveEpilogue = typename cutlass::epilogue::collective::CollectiveBuilder<
    cutlass::arch::Sm100, cutlass::arch::OpClassTensorOp,
    TileShape, ClusterShape,
    cutlass::epilogue::collective::EpilogueTileAuto,
    Acc, Acc,
    ElemCD, cutlass::layout::RowMajor, 128 / cutlass::sizeof_bits<ElemCD>::value,
    ElemCD, cutlass::layout::RowMajor, 128 / cutlass::sizeof_bits<ElemCD>::value,
    cutlass::epilogue::collective::EpilogueScheduleAuto
  >::CollectiveOp;

using CollectiveMainloop = typename cutlass::gemm::collective::CollectiveBuilder<
    cutlass::arch::Sm100, cutlass::arch::OpClassTensorOp,
    ElemA, cutlass::layout::RowMajor, 128 / cutlass::sizeof_bits<ElemA>::value,
    ElemB, cutlass::layout::ColumnMajor, 128 / cutlass::sizeof_bits<ElemB>::value,
    Acc,
    TileShape, ClusterShape,
    cutlass::gemm::collective::StageCountAutoCarveout<static_cast<int>(sizeof(typename CollectiveEpilogue::SharedStorage))>,
    cutlass::gemm::collective::KernelScheduleAuto
  >::CollectiveOp;

using GemmKernel = cutlass::gemm::kernel::GemmUniversal<
    cute::Shape<int,int,int,int>,
    CollectiveMainloop,
    CollectiveEpilogue
>;
using Gemm = cutlass::gemm::device::GemmUniversalAdapter<GemmKernel>;

// Force the device kernel symbol into the cubin without needing a host main.
auto* _anchor = &cutlass::device_kernel<GemmKernel>;


// ===== COMPILED SASS (sm_100a) =====

	.target	sm_100a

	.elftype	@"ET_EXEC"


//--------------------- .note.nv.tkinfo           --------------------------
	.section	.note.nv.tkinfo,"",@"SHT_NOTE"
	.sectionflags	@"SHF_NOTE_NV_TKINFO"
	.tkinfo
        /*0018*/ 	.word	0x00000002
        /*0030*/ 	.string	""
        /*0030*/ 	.string	"ptxas"
        /*0030*/ 	.string	"Cuda compilation tools, release 13.0, V13.0.88"
        /*0030*/ 	.string	"Build cuda_13.0.r13.0/compiler.36424714_0"
        /*0030*/ 	.string	"-arch sm_100a -m 64 "



//--------------------- .note.nv.cuinfo           --------------------------
	.section	.note.nv.cuinfo,"",@"SHT_NOTE"
	.sectionflags	@"SHF_NOTE_NV_CUINFO"
        /*0018*/ 	.short	0x0002
        /*001a*/ 	.short	0x0064
        /*001c*/ 	.short	0x0082
	.zero		2


//--------------------- .nv.info                  --------------------------
	.section	.nv.info,"",@"SHT_CUDA_INFO"
	.align	4


	//----- nvinfo : EIATTR_REGCOUNT
	.align		4
        /*0000*/ 	.byte	0x04, 0x2f
        /*0002*/ 	.short	(.L_19 - .L_18)
	.align		4
.L_18:
        /*0004*/ 	.word	index@(_ZN7cutlass13device_kernelINS_4gemm6kernel13GemmUniversalIN4cute5tupleIJiiiiEEENS1_10collective13CollectiveMmaINS1_35MainloopSm100TmaUmmaWarpSpecializedILi13ELi2ELi4ENS5_IJNS4_1CILi2EEESB_NSA_ILi1EEEEEEEENS5_IJNSA_ILi128EEESF_NSA_ILi64EEEEEENS_10bfloat16_tENS5_IJlSC_lEEESI_SJ_NS4_8TiledMMAINS4_8MMA_AtomIJNS4_26SM100_MMA_F16BF16_2x1SM_SSISI_SI_fLi128ELi128ELNS4_4UMMA5MajorE0ELSO_0ELNSN_7ScaleInE0ELSP_0EEEEEENS4_6LayoutINS5_IJSC_SC_SC_EEENS5_IJNSA_ILi0EEESU_SU_EEEEENS5_IJNS4_10UnderscoreESX_SX_EEEEENS4_28SM100_TMA_2SM_LOAD_MULTICASTENS4_14ComposedLayoutINS4_7SwizzleILi3ELi4ELi3EEENS4_18smem_ptr_flag_bitsILi16EEENSS_INS5_IJNSA_ILi8EEESG_EEENS5_IJSG_SC_EEEEEEEvNS4_8identityENS4_18SM100_TMA_2SM_LOADES1A_vS1B_EENS_8epilogue10collective18CollectiveEpilogueINS1E_23Sm100TmaWarpSpecializedILi4ELi2ELi16ELb1ELb0EEEJNS5_IJSG_SF_SG_EEENS5_IJNSS_ISG_SC_EENSS_INS5_IJNSA_ILi16EEESB_EEENS5_IJSC_SG_EEEEEEEESI_SJ_SI_SJ_NS1E_6fusion15FusionCallbacksIS1I_NS1Q_17LinearCombinationISI_fSI_fLNS_15FloatRoundStyleE2EEES1J_S1P_JEEENS4_5SM1004TMEM4LOAD26SM100_TMEM_LOAD_32dp32b16xENS4_13SM90_TMA_LOADENS11_INS12_ILi1ELi4ELi3EEES15_NSS_INS5_IJS16_S1L_EEENS5_IJS1L_SC_EEEEEEENS4_39AutoVectorizingCopyWithAssumedAlignmentILi128EEENS4_14SM90_TMA_STOREES25_S27_S27_EEEvvEEEEvNT_6ParamsE)
        /*0008*/ 	.word	0x00000044


	//----- nvinfo : EIATTR_FRAME_SIZE
	.align		4
.L_19:
        /*000c*/ 	.byte	0x04, 0x11
        /*000e*/ 	.short	(.L_21 - .L_20)
	.align		4
.L_20:
        /*0010*/ 	.word	index@($__internal_2_$__cuda_sm10x_tcgen05_guardrail_trap_unallocated_columns_being_dealloced)
        /*0014*/ 	.word	0x00000000


	//----- nvinfo : EIATTR_FRAME_SIZE
	.align		4
.L_21:
        /*0018*/ 	.byte	0x04, 0x11
        /*001a*/ 	.short	(.L_23 - .L_22)
	.align		4
.L_22:
        /*001c*/ 	.word	index@($__internal_1_$__cuda_sm10x_tcgen05_guardrail_trap_phase_invalid_during_alloc)
        /*0020*/ 	.word	0x00000000


	//----- nvinfo : EIATTR_FRAME_SIZE
	.align		4
.L_23:
        /*0024*/ 	.byte	0x04, 0x11
        /*0026*/ 	.short	(.L_25 - .L_24)
	.align		4
.L_24:
        /*0028*/ 	.word	index@($__internal_0_$__cuda_sm10x_tcgen05_guardrail_trap_col_being_dealloced_not_returned_by_alloc)
        /*002c*/ 	.word	0x00000000


	//----- nvinfo : EIATTR_FRAME_SIZE
	.align		4
.L_25:
        /*0030*/ 	.byte	0x04, 0x11
        /*0032*/ 	.short	(.L_27 - .L_26)
	.align		4
.L_26:
        /*0034*/ 	.word	index@(_ZN7cutlass13device_kernelINS_4gemm6kernel13GemmUniversalIN4cute5tupleIJiiiiEEENS1_10collective13CollectiveMmaINS1_35MainloopSm100TmaUmmaWarpSpecializedILi13ELi2ELi4ENS5_IJNS4_1CILi2EEESB_NSA_ILi1EEEEEEEENS5_IJNSA_ILi128EEESF_NSA_ILi64EEEEEENS_10bfloat16_tENS5_IJlSC_lEEESI_SJ_NS4_8TiledMMAINS4_8MMA_AtomIJNS4_26SM100_MMA_F16BF16_2x1SM_SSISI_SI_fLi128ELi128ELNS4_4UMMA5MajorE0ELSO_0ELNSN_7ScaleInE0ELSP_0EEEEEENS4_6LayoutINS5_IJSC_SC_SC_EEENS5_IJNSA_ILi0EEESU_SU_EEEEENS5_IJNS4_10UnderscoreESX_SX_EEEEENS4_28SM100_TMA_2SM_LOAD_MULTICASTENS4_14ComposedLayoutINS4_7SwizzleILi3ELi4ELi3EEENS4_18smem_ptr_flag_bitsILi16EEENSS_INS5_IJNSA_ILi8EEESG_EEENS5_IJSG_SC_EEEEEEEvNS4_8identityENS4_18SM100_TMA_2SM_LOADES1A_vS1B_EENS_8epilogue10collective18CollectiveEpilogueINS1E_23Sm100TmaWarpSpecializedILi4ELi2ELi16ELb1ELb0EEEJNS5_IJSG_SF_SG_EEENS5_IJNSS_ISG_SC_EENSS_INS5_IJNSA_ILi16EEESB_EEENS5_IJSC_SG_EEEEEEEESI_SJ_SI_SJ_NS1E_6fusion15FusionCallbacksIS1I_NS1Q_17LinearCombinationISI_fSI_fLNS_15FloatRoundStyleE2EEES1J_S1P_JEEENS4_5SM1004TMEM4LOAD26SM100_TMEM_LOAD_32dp32b16xENS4_13SM90_TMA_LOADENS11_INS12_ILi1ELi4ELi3EEES15_NSS_INS5_IJS16_S1L_EEENS5_IJS1L_SC_EEEEEEENS4_39AutoVectorizingCopyWithAssumedAlignmentILi128EEENS4_14SM90_TMA_STOREES25_S27_S27_EEEvvEEEEvNT_6ParamsE)
        /*0038*/ 	.word	0x00000000


	//----- nvinfo : EIATTR_MIN_STACK_SIZE
	.align		4
.L_27:
        /*003c*/ 	.byte	0x04, 0x12
        /*003e*/ 	.short	(.L_29 - .L_28)
	.align		4
.L_28:
        /*0040*/ 	.word	index@(_ZN7cutlass13device_kernelINS_4gemm6kernel13GemmUniversalIN4cute5tupleIJiiiiEEENS1_10collective13CollectiveMmaINS1_35MainloopSm100TmaUmmaWarpSpecializedILi13ELi2ELi4ENS5_IJNS4_1CILi2EEESB_NSA_ILi1EEEEEEEENS5_IJNSA_ILi128EEESF_NSA_ILi64EEEEEENS_10bfloat16_tENS5_IJlSC_lEEESI_SJ_NS4_8TiledMMAINS4_8MMA_AtomIJNS4_26SM100_MMA_F16BF16_2x1SM_SSISI_SI_fLi128ELi128ELNS4_4UMMA5MajorE0ELSO_0ELNSN_7ScaleInE0ELSP_0EEEEEENS4_6LayoutINS5_IJSC_SC_SC_EEENS5_IJNSA_ILi0EEESU_SU_EEEEENS5_IJNS4_10UnderscoreESX_SX_EEEEENS4_28SM100_TMA_2SM_LOAD_MULTICASTENS4_14ComposedLayoutINS4_7SwizzleILi3ELi4ELi3EEENS4_18smem_ptr_flag_bitsILi16EEENSS_INS5_IJNSA_ILi8EEESG_EEENS5_IJSG_SC_EEEEEEEvNS4_8identityENS4_18SM100_TMA_2SM_LOADES1A_vS1B_EENS_8epilogue10collective18CollectiveEpilogueINS1E_23Sm100TmaWarpSpecializedILi4ELi2ELi16ELb1ELb0EEEJNS5_IJSG_SF_SG_EEENS5_IJNSS_ISG_SC_EENSS_INS5_IJNSA_ILi16EEESB_EEENS5_IJSC_SG_EEEEEEEESI_SJ_SI_SJ_NS1E_6fusion15FusionCallbacksIS1I_NS1Q_17LinearCombinationISI_fSI_fLNS_15FloatRoundStyleE2EEES1J_S1P_JEEENS4_5SM1004TMEM4LOAD26SM100_TMEM_LOAD_32dp32b16xENS4_13SM90_TMA_LOADENS11_INS12_ILi1ELi4ELi3EEES15_NSS_INS5_IJS16_S1L_EEENS5_IJS1L_SC_EEEEEEENS4_39AutoVectorizingCopyWithAssumedAlignmentILi128EEENS4_14SM90_TMA_STOREES25_S27_S27_EEEvvEEEEvNT_6ParamsE)
        /*0044*/ 	.word	0x00000000
.L_29:


//--------------------- .nv.compat                --------------------------
	.section	.nv.compat,"",@"SHT_CUDA_COMPAT_INFO"
	.align	4
        /*0000*/ 	.byte	0x02, 0x09, 0x01, 0x00, 0x02, 0x02, 0x02, 0x00, 0x02, 0x05, 0x05, 0x00, 0x03, 0x07, 0x01, 0x01
        /*0010*/ 	.byte	0x02, 0x03, 0x01, 0x00, 0x02, 0x06, 0x01, 0x00, 0x04, 0x0b, 0x08, 0x00, 0x09, 0x00, 0x00, 0x00
        /*0020*/ 	.byte	0x00, 0x00, 0x00, 0x00


//--------------------- .nv.info._ZN7cutlass13device_kernelINS_4gemm6kernel13GemmUniversalIN4cute5tupleIJiiiiEEENS1_10collective13CollectiveMmaINS1_35MainloopSm100TmaUmmaWarpSpecializedILi13ELi2ELi4ENS5_IJNS4_1CILi2EEESB_NSA_ILi1EEEEEEEENS5_IJNSA_ILi128EEESF_NSA_ILi64EEEEEENS_10bfloat16_tENS5_IJlSC_lEEESI_SJ_NS4_8TiledMMAINS4_8MMA_AtomIJNS4_26SM100_MMA_F16BF16_2x1SM_SSISI_SI_fLi128ELi128ELNS4_4UMMA5MajorE0ELSO_0ELNSN_7ScaleInE0ELSP_0EEEEEENS4_6LayoutINS5_IJSC_SC_SC_EEENS5_IJNSA_ILi0EEESU_SU_EEEEENS5_IJNS4_10UnderscoreESX_SX_EEEEENS4_28SM100_TMA_2SM_LOAD_MULTICASTENS4_14ComposedLayoutINS4_7SwizzleILi3ELi4ELi3EEENS4_18smem_ptr_flag_bitsILi16EEENSS_INS5_IJNSA_ILi8EEESG_EEENS5_IJSG_SC_EEEEEEEvNS4_8identityENS4_18SM100_TMA_2SM_LOADES1A_vS1B_EENS_8epilogue10collective18CollectiveEpilogueINS1E_23Sm100TmaWarpSpecializedILi4ELi2ELi16ELb1ELb0EEEJNS5_IJSG_SF_SG_EEENS5_IJNSS_ISG_SC_EENSS_INS5_IJNSA_ILi16EEESB_EEENS5_IJSC_SG_EEEEEEEESI_SJ_SI_SJ_NS1E_6fusion15FusionCallbacksIS1I_NS1Q_17LinearCombinationISI_fSI_fLNS_15FloatRoundStyleE2EEES1J_S1P_JEEENS4_5SM1004TMEM4LOAD26SM100_TMEM_LOAD_32dp32b16xENS4_13SM90_TMA_LOADENS11_INS12_ILi1ELi4ELi3EEES15_NSS_INS5_IJS16_S1L_EEENS5_IJS1L_SC_EEEEEEENS4_39AutoVectorizingCopyWithAssumedAlignmentILi128EEENS4_14SM90_TMA_STOREES25_S27_S27_EEEvvEEEEvNT_6ParamsE --------------------------
	.section	.nv.info._ZN7cutlass13device_kernelINS_4gemm6kernel13GemmUniversalIN4cute5tupleIJiiiiEEENS1_10collective13CollectiveMmaINS1_35MainloopSm100TmaUmmaWarpSpecializedILi13ELi2ELi4ENS5_IJNS4_1CILi2EEESB_NSA_ILi1EEEEEEEENS5_IJNSA_ILi128EEESF_NSA_ILi64EEEEEENS_10bfloat16_tENS5_IJlSC_lEEESI_SJ_NS4_8TiledMMAINS4_8MMA_AtomIJNS4_26SM100_MMA_F16BF16_2x1SM_SSISI_SI_fLi128ELi128ELNS4_4UMMA5MajorE0ELSO_0ELNSN_7ScaleInE0ELSP_0EEEEEENS4_6LayoutINS5_IJSC_SC_SC_EEENS5_IJNSA_ILi0EEESU_SU_EEEEENS5_IJNS4_10UnderscoreESX_SX_EEEEENS4_28SM100_TMA_2SM_LOAD_MULTICASTENS4_14ComposedLayoutINS4_7SwizzleILi3ELi4ELi3EEENS4_18smem_ptr_flag_bitsILi16EEENSS_INS5_IJNSA_ILi8EEESG_EEENS5_IJSG_SC_EEEEEEEvNS4_8identityENS4_18SM100_TMA_2SM_LOADES1A_vS1B_EENS_8epilogue10collective18CollectiveEpilogueINS1E_23Sm100TmaWarpSpecializedILi4ELi2ELi16ELb1ELb0EEEJNS5_IJSG_SF_SG_EEENS5_IJNSS_ISG_SC_EENSS_INS5_IJNSA_ILi16EEESB_EEENS5_IJSC_SG_EEEEEEEESI_SJ_SI_SJ_NS1E_6fusion15FusionCallbacksIS1I_NS1Q_17LinearCombinationISI_fSI_fLNS_15FloatRoundStyleE2EEES1J_S1P_JEEENS4_5SM1004TMEM4LOAD26SM100_TMEM_LOAD_32dp32b16xENS4_13SM90_TMA_LOADENS11_INS12_ILi1ELi4ELi3EEES15_NSS_INS5_IJS16_S1L_EEENS5_IJS1L_SC_EEEEEEENS4_39AutoVectorizingCopyWithAssumedAlignmentILi128EEENS4_14SM90_TMA_STOREES25_S27_S27_EEEvvEEEEvNT_6ParamsE,"",@"SHT_CUDA_INFO"
	.sectionflags	@""
	.align	4


	//----- nvinfo : EIATTR_CUDA_API_VERSION
	.align		4
        /*0000*/ 	.byte	0x04, 0x37
        /*0002*/ 	.short	(.L_31 - .L_30)
.L_30:
        /*0004*/ 	.word	0x00000082


	//----- nvinfo : EIATTR_KPARAM_INFO
	.align		4
.L_31:
        /*0008*/ 	.byte	0x04, 0x17
        /*000a*/ 	.short	(.L_33 - .L_32)
.L_32:
        /*000c*/ 	.word	0x00000000
        /*0010*/ 	.short	0x0000
        /*0012*/ 	.short	0x0000
        /*0014*/ 	.byte	0x00, 0xf0, 0x01, 0x20


	//----- nvinfo : EIATTR_AT_ENTRY_FRAGMENTS
	.align		4
.L_33:
        /*0018*/ 	.byte	0x04, 0x4f
        /*001a*/ 	.short	(.L_35 - .L_34)


	//   ....[0]....
.L_34:
        /*001c*/ 	.word	0x00000007


	//----- nvinfo : EIATTR_RESERVED_SMEM_USED
	.align		4
.L_35:
        /*0020*/ 	.byte	0x01, 0x41
	.zero		2


	//----- nvinfo : EIATTR_SPARSE_MMA_MASK
	.align		4
        /*0024*/ 	.byte	0x03, 0x50
        /*0026*/ 	.short	0x0000


	//----- nvinfo : EIATTR_TCGEN05_2CTA_USED
	.align		4
        /*0028*/ 	.byte	0x01, 0x52
	.zero		2


	//----- nvinfo : EIATTR_MAXREG_COUNT
	.align		4
        /*002c*/ 	.byte	0x03, 0x1b
        /*002e*/ 	.short	0x00ff


	//----- nvinfo : EIATTR_NUM_BARRIERS
	.align		4
        /*0030*/ 	.byte	0x02, 0x4c
        /*0032*/ 	.byte	0x07
	.zero		1


	//----- nvinfo : EIATTR_EXTERNS
	.align		4
        /*0034*/ 	.byte	0x04, 0x0f
        /*0036*/ 	.short	(.L_37 - .L_36)


	//   ....[0]....
	.align		4
.L_36:
        /*0038*/ 	.word	index@(__assertfail)


	//----- nvinfo : EIATTR_MERCURY_ISA_VERSION
	.align		4
.L_37:
        /*003c*/ 	.byte	0x03, 0x5f
        /*003e*/ 	.short	0x0101


	//----- nvinfo : EIATTR_INT_WARP_WIDE_INSTR_OFFSETS
	.align		4
        /*0040*/ 	.byte	0x04, 0x31
        /*0042*/ 	.short	(.L_39 - .L_38)


	//   ....[0]....
.L_38:
        /*0044*/ 	.word	0x00000ec0


	//   ....[1]....
        /*0048*/ 	.word	0x00000f60


	//   ....[2]....
        /*004c*/ 	.word	0x00004910


	//   ....[3]....
        /*0050*/ 	.word	0x00004940


	//   ....[4]....
        /*0054*/ 	.word	0x00004960


	//   ....[5]....
        /*0058*/ 	.word	0x000054a0


	//   ....[6]....
        /*005c*/ 	.word	0x00005540


	//   ....[7]....
        /*0060*/ 	.word	0x00005600


	//   ....[8]....
        /*0064*/ 	.word	0x00005670


	//   ....[9]....
        /*0068*/ 	.word	0x00005730


	//   ....[10]....
        /*006c*/ 	.word	0x000057d0


	//   ....[11]....
        /*0070*/ 	.word	0x00005840


	//   ....[12]....
        /*0074*/ 	.word	0x00005900


	//   ....[13]....
        /*0078*/ 	.word	0x000059a0


	//   ....[14]....
        /*007c*/ 	.word	0x00005a40


	//   ....[15]....
        /*0080*/ 	.word	0x00005b30


	//   ....[16]....
        /*0084*/ 	.word	0x00005c00


	//----- nvinfo : EIATTR_COOP_GROUP_MASK_REGIDS
	.align		4
.L_39:
        /*0088*/ 	.byte	0x04, 0x29
        /*008a*/ 	.short	(.L_41 - .L_40)


	//   ....[0]....
.L_40:
        /*008c*/ 	.word	0xffffffff


	//   ....[1]....
        /*0090*/ 	.word	0xffffffff


	//   ....[2]....
        /*0094*/ 	.word	0xffffffff


	//   ....[3]....
        /*0098*/ 	.word	0xffffffff


	//   ....[4]....
        /*009c*/ 	.word	0xffffffff


	//   ....[5]....
        /*00a0*/ 	.word	0xffffffff


	//   ....[6]....
        /*00a4*/ 	.word	0xffffffff


	//   ....[7]....
        /*00a8*/ 	.word	0xffffffff


	//   ....[8]....
        /*00ac*/ 	.word	0xffffffff


	//   ....[9]....
        /*00b0*/ 	.word	0xffffffff


	//   ....[10]....
        /*00b4*/ 	.word	0xffffffff


	//   ....[11]....
        /*00b8*/ 	.word	0xffffffff


	//   ....[12]....
        /*00bc*/ 	.word	0xffffffff


	//   ....[13]....
        /*00c0*/ 	.word	0xffffffff


	//----- nvinfo : EIATTR_COOP_GROUP_INSTR_OFFSETS
	.align		4
.L_41:
        /*00c4*/ 	.byte	0x04, 0x28
        /*00c6*/ 	.short	(.L_43 - .L_42)


	//   ....[0]....
.L_42:
        /*00c8*/ 	.word	0x000000b0


	//   ....[1]....
        /*00cc*/ 	.word	0x00000520


	//   ....[2]....
        /*00d0*/ 	.word	0x00000830


	//   ....[3]....
        /*00d4*/ 	.word	0x000009c0


	//   ....[4]....
        /*00d8*/ 	.word	0x00000ab0


	//   ....[5]....
        /*00dc*/ 	.word	0x00000c10


	//   ....[6]....
        /*00e0*/ 	.word	0x00000da0


	//   ....[7]....
        /*00e4*/ 	.word	0x00000fe0


	//   ....[8]....
        /*00e8*/ 	.word	0x00002330


	//   ....[9]....
        /*00ec*/ 	.word	0x000036f0


	//   ....[10]....
        /*00f0*/ 	.word	0x00003bc0


	//   ....[11]....
        /*00f4*/ 	.word	0x00003bf0


	//   ....[12]....
        /*00f8*/ 	.word	0x00004810


	//   ....[13]....
        /*00fc*/ 	.word	0x00004a20


	//----- nvinfo : EIATTR_VRC_CTA_INIT_COUNT
	.align		4
.L_43:
        /*0100*/ 	.byte	0x02, 0x4a
        /*0102*/ 	.byte	0x80
	.zero		1


	//----- nvinfo : EIATTR_SYSCALL_OFFSETS
	.align		4
        /*0104*/ 	.byte	0x04, 0x46
        /*0106*/ 	.short	(.L_45 - .L_44)


	//   ....[0]....
.L_44:
        /*0108*/ 	.word	0x000067a0


	//   ....[1]....
        /*010c*/ 	.word	0x00006890


	//   ....[2]....
        /*0110*/ 	.word	0x00007030


	//   ....[3]....
        /*0114*/ 	.word	0x00007960


	//   ....[4]....
        /*0118*/ 	.word	0x00008230


	//   ....[5]....
        /*011c*/ 	.word	0x00008b00


	//----- nvinfo : EIATTR_MBARRIER_INSTR_OFFSETS
	.align		4
.L_45:
        /*0120*/ 	.byte	0x04, 0x39
        /*0122*/ 	.short	(.L_47 - .L_46)


	//   ....[0]....
.L_46:
        /*0124*/ 	.word	0x00000670
        /*0128*/ 	.word	0x000000ff
        /*012c*/ 	.word	0x00000000
        /*0130*/ 	.short	0x0100
        /*0132*/ 	.byte	0x04
	.zero		1


	//   ....[1]....
        /*0134*/ 	.word	0x00000680
        /*0138*/ 	.word	0x000000ff
        /*013c*/ 	.word	0x00000068
        /*0140*/ 	.short	0x0100
        /*0142*/ 	.byte	0x04
	.zero		1


	//   ....[2]....
        /*0144*/ 	.word	0x00000690
        /*0148*/ 	.word	0x000000ff
        /*014c*/ 	.word	0x00000008
        /*0150*/ 	.short	0x0100
        /*0152*/ 	.byte	0x04
	.zero		1


	//   ....[3]....
        /*0154*/ 	.word	0x000006a0
        /*0158*/ 	.word	0x000000ff
        /*015c*/ 	.word	0x00000070
        /*0160*/ 	.short	0x0100
        /*0162*/ 	.byte	0x04
	.zero		1


	//   ....[4]....
        /*0164*/ 	.word	0x000006b0
        /*0168*/ 	.word	0x000000ff
        /*016c*/ 	.word	0x00000010
        /*0170*/ 	.short	0x0100
        /*0172*/ 	.byte	0x04
	.zero		1


	//   ....[5]....
        /*0174*/ 	.word	0x000006c0
        /*0178*/ 	.word	0x000000ff
        /*017c*/ 	.word	0x00000078
        /*0180*/ 	.short	0x0100
        /*0182*/ 	.byte	0x04
	.zero		1


	//   ....[6]....
        /*0184*/ 	.word	0x000006d0
        /*0188*/ 	.word	0x000000ff
        /*018c*/ 	.word	0x00000018
        /*0190*/ 	.short	0x0100
        /*0192*/ 	.byte	0x04
	.zero		1


	//   ....[7]....
        /*0194*/ 	.word	0x000006e0
        /*0198*/ 	.word	0x000000ff
        /*019c*/ 	.word	0x00000080
        /*01a0*/ 	.short	0x0100
        /*01a2*/ 	.byte	0x04
	.zero		1


	//   ....[8]....
        /*01a4*/ 	.word	0x000006f0
        /*01a8*/ 	.word	0x000000ff
        /*01ac*/ 	.word	0x00000020
        /*01b0*/ 	.short	0x0100
        /*01b2*/ 	.byte	0x04
	.zero		1


	//   ....[9]....
        /*01b4*/ 	.word	0x00000700
        /*01b8*/ 	.word	0x000000ff
        /*01bc*/ 	.word	0x00000088
        /*01c0*/ 	.short	0x0100
        /*01c2*/ 	.byte	0x04
	.zero		1


	//   ....[10]....
        /*01c4*/ 	.word	0x00000710
        /*01c8*/ 	.word	0x000000ff
        /*01cc*/ 	.word	0x00000028
        /*01d0*/ 	.short	0x0100
        /*01d2*/ 	.byte	0x04
	.zero		1


	//   ....[11]....
        /*01d4*/ 	.word	0x00000720
        /*01d8*/ 	.word	0x000000ff
        /*01dc*/ 	.word	0x00000090
        /*01e0*/ 	.short	0x0100
        /*01e2*/ 	.byte	0x04
	.zero		1


	//   ....[12]....
        /*01e4*/ 	.word	0x00000730
        /*01e8*/ 	.word	0x000000ff
        /*01ec*/ 	.word	0x00000030
        /*01f0*/ 	.short	0x0100
        /*01f2*/ 	.byte	0x04
	.zero		1


	//   ....[13]....
        /*01f4*/ 	.word	0x00000740
        /*01f8*/ 	.word	0x000000ff
        /*01fc*/ 	.word	0x00000098
        /*0200*/ 	.short	0x0100
        /*0202*/ 	.byte	0x04
	.zero		1


	//   ....[14]....
        /*0204*/ 	.word	0x00000750
        /*0208*/ 	.word	0x000000ff
        /*020c*/ 	.word	0x00000038
        /*0210*/ 	.short	0x0100
        /*0212*/ 	.byte	0x04
	.zero		1


	//   ....[15]....
        /*0214*/ 	.word	0x00000760
        /*0218*/ 	.word	0x000000ff
        /*021c*/ 	.word	0x000000a0
        /*0220*/ 	.short	0x0100
        /*0222*/ 	.byte	0x04
	.zero		1


	//   ....[16]....
        /*0224*/ 	.word	0x00000770
        /*0228*/ 	.word	0x000000ff
        /*022c*/ 	.word	0x00000040
        /*0230*/ 	.short	0x0100
        /*0232*/ 	.byte	0x04
	.zero		1


	//   ....[17]....
        /*0234*/ 	.word	0x00000780
        /*0238*/ 	.word	0x000000ff
        /*023c*/ 	.word	0x000000a8
        /*0240*/ 	.short	0x0100
        /*0242*/ 	.byte	0x04
	.zero		1


	//   ....[18]....
        /*0244*/ 	.word	0x00000790
        /*0248*/ 	.word	0x000000ff
        /*024c*/ 	.word	0x00000048
        /*0250*/ 	.short	0x0100
        /*0252*/ 	.byte	0x04
	.zero		1


	//   ....[19]....
        /*0254*/ 	.word	0x000007a0
        /*0258*/ 	.word	0x000000ff
        /*025c*/ 	.word	0x000000b0
        /*0260*/ 	.short	0x0100
        /*0262*/ 	.byte	0x04
	.zero		1


	//   ....[20]....
        /*0264*/ 	.word	0x000007b0
        /*0268*/ 	.word	0x000000ff
        /*026c*/ 	.word	0x00000050
        /*0270*/ 	.short	0x0100
        /*0272*/ 	.byte	0x04
	.zero		1


	//   ....[21]....
        /*0274*/ 	.word	0x000007c0
        /*0278*/ 	.word	0x000000ff
        /*027c*/ 	.word	0x000000b8
        /*0280*/ 	.short	0x0100
        /*0282*/ 	.byte	0x04
	.zero		1


	//   ....[22]....
        /*0284*/ 	.word	0x000007d0
        /*0288*/ 	.word	0x000000ff
        /*028c*/ 	.word	0x00000058
        /*0290*/ 	.short	0x0100
        /*0292*/ 	.byte	0x04
	.zero		1


	//   ....[23]....
        /*0294*/ 	.word	0x000007e0
        /*0298*/ 	.word	0x000000ff
        /*029c*/ 	.word	0x000000c0
        /*02a0*/ 	.short	0x0100
        /*02a2*/ 	.byte	0x04
	.zero		1


	//   ....[24]....
        /*02a4*/ 	.word	0x000007f0
        /*02a8*/ 	.word	0x000000ff
        /*02ac*/ 	.word	0x00000060
        /*02b0*/ 	.short	0x0100
        /*02b2*/ 	.byte	0x04
	.zero		1


	//   ....[25]....
        /*02b4*/ 	.word	0x00000800
        /*02b8*/ 	.word	0x000000ff
        /*02bc*/ 	.word	0x000000c8
        /*02c0*/ 	.short	0x0100
        /*02c2*/ 	.byte	0x04
	.zero		1


	//   ....[26]....
        /*02c4*/ 	.word	0x00000930
        /*02c8*/ 	.word	0x000000ff
        /*02cc*/ 	.word	0x000000d0
        /*02d0*/ 	.short	0x0100
        /*02d2*/ 	.byte	0x04
	.zero		1


	//   ....[27]....
        /*02d4*/ 	.word	0x00000940
        /*02d8*/ 	.word	0x000000ff
        /*02dc*/ 	.word	0x000000f0
        /*02e0*/ 	.short	0x0100
        /*02e2*/ 	.byte	0x04
	.zero		1


	//   ....[28]....
        /*02e4*/ 	.word	0x00000950
        /*02e8*/ 	.word	0x000000ff
        /*02ec*/ 	.word	0x000000d8
        /*02f0*/ 	.short	0x0100
        /*02f2*/ 	.byte	0x04
	.zero		1


	//   ....[29]....
        /*02f4*/ 	.word	0x00000960
        /*02f8*/ 	.word	0x000000ff
        /*02fc*/ 	.word	0x000000f8
        /*0300*/ 	.short	0x0100
        /*0302*/ 	.byte	0x04
	.zero		1


	//   ....[30]....
        /*0304*/ 	.word	0x00000970
        /*0308*/ 	.word	0x000000ff
        /*030c*/ 	.word	0x000000e0
        /*0310*/ 	.short	0x0100
        /*0312*/ 	.byte	0x04
	.zero		1


	//   ....[31]....
        /*0314*/ 	.word	0x00000980
        /*0318*/ 	.word	0x000000ff
        /*031c*/ 	.word	0x00000100
        /*0320*/ 	.short	0x0100
        /*0322*/ 	.byte	0x04
	.zero		1


	//   ....[32]....
        /*0324*/ 	.word	0x00000990
        /*0328*/ 	.word	0x000000ff
        /*032c*/ 	.word	0x000000e8
        /*0330*/ 	.short	0x0100
        /*0332*/ 	.byte	0x04
	.zero		1


	//   ....[33]....
        /*0334*/ 	.word	0x000009a0
        /*0338*/ 	.word	0x000000ff
        /*033c*/ 	.word	0x00000108
        /*0340*/ 	.short	0x0100
        /*0342*/ 	.byte	0x04
	.zero		1


	//   ....[34]....
        /*0344*/ 	.word	0x00000a80
        /*0348*/ 	.word	0x000000ff
        /*034c*/ 	.word	0x00000110
        /*0350*/ 	.short	0x0100
        /*0352*/ 	.byte	0x06
	.zero		1


	//   ....[35]....
        /*0354*/ 	.word	0x00000a90
        /*0358*/ 	.word	0x000000ff
        /*035c*/ 	.word	0x00000118
        /*0360*/ 	.short	0x0100
        /*0362*/ 	.byte	0x06
	.zero		1


	//   ....[36]....
        /*0364*/ 	.word	0x00000bc0
        /*0368*/ 	.word	0x000000ff
        /*036c*/ 	.word	0x00000120
        /*0370*/ 	.short	0x0100
        /*0372*/ 	.byte	0x06
	.zero		1


	//   ....[37]....
        /*0374*/ 	.word	0x00000bd0
        /*0378*/ 	.word	0x000000ff
        /*037c*/ 	.word	0x00000130
        /*0380*/ 	.short	0x0100
        /*0382*/ 	.byte	0x06
	.zero		1


	//   ....[38]....
        /*0384*/ 	.word	0x00000be0
        /*0388*/ 	.word	0x000000ff
        /*038c*/ 	.word	0x00000128
        /*0390*/ 	.short	0x0100
        /*0392*/ 	.byte	0x06
	.zero		1


	//   ....[39]....
        /*0394*/ 	.word	0x00000bf0
        /*0398*/ 	.word	0x000000ff
        /*039c*/ 	.word	0x00000138
        /*03a0*/ 	.short	0x0100
        /*03a2*/ 	.byte	0x06
	.zero		1


	//   ....[40]....
        /*03a4*/ 	.word	0x00000d10
        /*03a8*/ 	.word	0x000000ff
        /*03ac*/ 	.word	0x00000140
        /*03b0*/ 	.short	0x0100
        /*03b2*/ 	.byte	0x04
	.zero		1


	//   ....[41]....
        /*03b4*/ 	.word	0x00000d20
        /*03b8*/ 	.word	0x000000ff
        /*03bc*/ 	.word	0x00000160
        /*03c0*/ 	.short	0x0100
        /*03c2*/ 	.byte	0x04
	.zero		1


	//   ....[42]....
        /*03c4*/ 	.word	0x00000d30
        /*03c8*/ 	.word	0x000000ff
        /*03cc*/ 	.word	0x00000148
        /*03d0*/ 	.short	0x0100
        /*03d2*/ 	.byte	0x04
	.zero		1


	//   ....[43]....
        /*03d4*/ 	.word	0x00000d40
        /*03d8*/ 	.word	0x000000ff
        /*03dc*/ 	.word	0x00000168
        /*03e0*/ 	.short	0x0100
        /*03e2*/ 	.byte	0x04
	.zero		1


	//   ....[44]....
        /*03e4*/ 	.word	0x00000d50
        /*03e8*/ 	.word	0x000000ff
        /*03ec*/ 	.word	0x00000150
        /*03f0*/ 	.short	0x0100
        /*03f2*/ 	.byte	0x04
	.zero		1


	//   ....[45]....
        /*03f4*/ 	.word	0x00000d60
        /*03f8*/ 	.word	0x000000ff
        /*03fc*/ 	.word	0x00000170
        /*0400*/ 	.short	0x0100
        /*0402*/ 	.byte	0x04
	.zero		1


	//   ....[46]....
        /*0404*/ 	.word	0x00000d70
        /*0408*/ 	.word	0x000000ff
        /*040c*/ 	.word	0x00000158
        /*0410*/ 	.short	0x0100
        /*0412*/ 	.byte	0x04
	.zero		1


	//   ....[47]....
        /*0414*/ 	.word	0x00000d80
        /*0418*/ 	.word	0x000000ff
        /*041c*/ 	.word	0x00000178
        /*0420*/ 	.short	0x0100
        /*0422*/ 	.byte	0x04
	.zero		1


	//   ....[48]....
        /*0424*/ 	.word	0x00000e70
        /*0428*/ 	.word	0x000000ff
        /*042c*/ 	.word	0x00000180
        /*0430*/ 	.short	0x0100
        /*0432*/ 	.byte	0x04
	.zero		1


	//   ....[49]....
        /*0434*/ 	.word	0x00000e80
        /*0438*/ 	.word	0x000000ff
        /*043c*/ 	.word	0x00000190
        /*0440*/ 	.short	0x0100
        /*0442*/ 	.byte	0x04
	.zero		1


	//   ....[50]....
        /*0444*/ 	.word	0x00000e90
        /*0448*/ 	.word	0x000000ff
        /*044c*/ 	.word	0x00000188
        /*0450*/ 	.short	0x0100
        /*0452*/ 	.byte	0x04
	.zero		1


	//   ....[51]....
        /*0454*/ 	.word	0x00000ea0
        /*0458*/ 	.word	0x000000ff
        /*045c*/ 	.word	0x00000198
        /*0460*/ 	.short	0x0100
        /*0462*/ 	.byte	0x04
	.zero		1


	//   ....[52]....
        /*0464*/ 	.word	0x00000fa0
        /*0468*/ 	.word	0x000000ff
        /*046c*/ 	.word	0x000001a0
        /*0470*/ 	.short	0x0100
        /*0472*/ 	.byte	0x06
	.zero		1


	//   ....[53]....
        /*0474*/ 	.word	0x00001b50
        /*0478*/ 	.word	0x00000000
        /*047c*/ 	.word	0x00000190
        /*0480*/ 	.short	0x010a
        /*0482*/ 	.byte	0xff
	.zero		1


	//   ....[54]....
        /*0484*/ 	.word	0x00001b80
        /*0488*/ 	.word	0x00000000
        /*048c*/ 	.word	0x00000180
        /*0490*/ 	.short	0x0101
        /*0492*/ 	.byte	0xff
	.zero		1


	//   ....[55]....
        /*0494*/ 	.word	0x00001c40
        /*0498*/ 	.word	0x000000ff
        /*049c*/ 	.word	0x00000068
        /*04a0*/ 	.short	0x010a
        /*04a2*/ 	.byte	0x04
	.zero		1


	//   ....[56]....
        /*04a4*/ 	.word	0x00001d10
        /*04a8*/ 	.word	0x000000ff
        /*04ac*/ 	.word	0x00000068
        /*04b0*/ 	.short	0x010a
        /*04b2*/ 	.byte	0x21
	.zero		1


	//   ....[57]....
        /*04b4*/ 	.word	0x00001ec0
        /*04b8*/ 	.word	0x000000ff
        /*04bc*/ 	.word	0x00000068
        /*04c0*/ 	.short	0x010a
        /*04c2*/ 	.byte	0x05
	.zero		1


	//   ....[58]....
        /*04c4*/ 	.word	0x00001fd0
        /*04c8*/ 	.word	0x000000ff
        /*04cc*/ 	.word	0x00000118
        /*04d0*/ 	.short	0x0101
        /*04d2*/ 	.byte	0x06
	.zero		1


	//   ....[59]....
        /*04d4*/ 	.word	0x00001ff0
        /*04d8*/ 	.word	0x000000ff
        /*04dc*/ 	.word	0x00000068
        /*04e0*/ 	.short	0x010a
        /*04e2*/ 	.byte	0x04
	.zero		1


	//   ....[60]....
        /*04e4*/ 	.word	0x00002070
        /*04e8*/ 	.word	0x000000ff
        /*04ec*/ 	.word	0x00000068
        /*04f0*/ 	.short	0x010a
        /*04f2*/ 	.byte	0x11
	.zero		1


	//   ....[61]....
        /*04f4*/ 	.word	0x00002200
        /*04f8*/ 	.word	0x000000ff
        /*04fc*/ 	.word	0x00000068
        /*0500*/ 	.short	0x010a
        /*0502*/ 	.byte	0x05
	.zero		1


	//   ....[62]....
        /*0504*/ 	.word	0x00002360
        /*0508*/ 	.word	0x00000003
        /*050c*/ 	.word	0x00000120
        /*0510*/ 	.short	0x010a
        /*0512*/ 	.byte	0xff
	.zero		1


	//   ....[63]....
        /*0514*/ 	.word	0x000024b0
        /*0518*/ 	.word	0x00000000
        /*051c*/ 	.word	0x00000000
        /*0520*/ 	.short	0x0101
        /*0522*/ 	.byte	0xff
	.zero		1


	//   ....[64]....
        /*0524*/ 	.word	0x00002a60
        /*0528*/ 	.word	0x000000ff
        /*052c*/ 	.word	0x00000000
        /*0530*/ 	.short	0x010a
        /*0532*/ 	.byte	0x04
	.zero		1


	//   ....[65]....
        /*0534*/ 	.word	0x00002af0
        /*0538*/ 	.word	0x000000ff
        /*053c*/ 	.word	0x00000000
        /*0540*/ 	.short	0x010a
        /*0542*/ 	.byte	0x05
	.zero		1


	//   ....[66]....
        /*0544*/ 	.word	0x00002b80
        /*0548*/ 	.word	0x000000ff
        /*054c*/ 	.word	0x00000000
        /*0550*/ 	.short	0x010a
        /*0552*/ 	.byte	0x05
	.zero		1


	//   ....[67]....
        /*0554*/ 	.word	0x00002c10
        /*0558*/ 	.word	0x000000ff
        /*055c*/ 	.word	0x00000000
        /*0560*/ 	.short	0x010a
        /*0562*/ 	.byte	0x05
	.zero		1


	//   ....[68]....
        /*0564*/ 	.word	0x00002ca0
        /*0568*/ 	.word	0x000000ff
        /*056c*/ 	.word	0x00000000
        /*0570*/ 	.short	0x010a
        /*0572*/ 	.byte	0x05
	.zero		1


	//   ....[69]....
        /*0574*/ 	.word	0x00002d30
        /*0578*/ 	.word	0x000000ff
        /*057c*/ 	.word	0x00000000
        /*0580*/ 	.short	0x010a
        /*0582*/ 	.byte	0x05
	.zero		1


	//   ....[70]....
        /*0584*/ 	.word	0x00002dc0
        /*0588*/ 	.word	0x000000ff
        /*058c*/ 	.word	0x00000000
        /*0590*/ 	.short	0x010a
        /*0592*/ 	.byte	0x05
	.zero		1


	//   ....[71]....
        /*0594*/ 	.word	0x00002e50
        /*0598*/ 	.word	0x000000ff
        /*059c*/ 	.word	0x00000000
        /*05a0*/ 	.short	0x010a
        /*05a2*/ 	.byte	0x05
	.zero		1


	//   ....[72]....
        /*05a4*/ 	.word	0x00002ee0
        /*05a8*/ 	.word	0x000000ff
        /*05ac*/ 	.word	0x00000000
        /*05b0*/ 	.short	0x010a
        /*05b2*/ 	.byte	0x05
	.zero		1


	//   ....[73]....
        /*05b4*/ 	.word	0x00002f70
        /*05b8*/ 	.word	0x000000ff
        /*05bc*/ 	.word	0x00000000
        /*05c0*/ 	.short	0x010a
        /*05c2*/ 	.byte	0x05
	.zero		1


	//   ....[74]....
        /*05c4*/ 	.word	0x00003000
        /*05c8*/ 	.word	0x000000ff
        /*05cc*/ 	.word	0x00000000
        /*05d0*/ 	.short	0x010a
        /*05d2*/ 	.byte	0x05
	.zero		1


	//   ....[75]....
        /*05d4*/ 	.word	0x00003090
        /*05d8*/ 	.word	0x000000ff
        /*05dc*/ 	.word	0x00000000
        /*05e0*/ 	.short	0x010a
        /*05e2*/ 	.byte	0x05
	.zero		1


	//   ....[76]....
        /*05e4*/ 	.word	0x00003130
        /*05e8*/ 	.word	0x00000000
        /*05ec*/ 	.word	0x00000000
        /*05f0*/ 	.short	0x010a
        /*05f2*/ 	.byte	0xff
	.zero		1


	//   ....[77]....
        /*05f4*/ 	.word	0x00003250
        /*05f8*/ 	.word	0x00000002
        /*05fc*/ 	.word	0x00000180
        /*0600*/ 	.short	0x010a
        /*0602*/ 	.byte	0xff
	.zero		1


	//   ....[78]....
        /*0604*/ 	.word	0x000032c0
        /*0608*/ 	.word	0x00000002
        /*060c*/ 	.word	0x00000000
        /*0610*/ 	.short	0x0101
        /*0612*/ 	.byte	0xff
	.zero		1


	//   ....[79]....
        /*0614*/ 	.word	0x000032e0
        /*0618*/ 	.word	0x000000ff
        /*061c*/ 	.word	0x00000130
        /*0620*/ 	.short	0x010a
        /*0622*/ 	.byte	0x04
	.zero		1


	//   ....[80]....
        /*0624*/ 	.word	0x00003400
        /*0628*/ 	.word	0x00000002
        /*062c*/ 	.word	0x00000120
        /*0630*/ 	.short	0x010a
        /*0632*/ 	.byte	0xff
	.zero		1


	//   ....[81]....
        /*0634*/ 	.word	0x00003500
        /*0638*/ 	.word	0x00000002
        /*063c*/ 	.word	0x00000000
        /*0640*/ 	.short	0x0101
        /*0642*/ 	.byte	0xff
	.zero		1


	//   ....[82]....
        /*0644*/ 	.word	0x00003590
        /*0648*/ 	.word	0x000000ff
        /*064c*/ 	.word	0x00000130
        /*0650*/ 	.short	0x0106
        /*0652*/ 	.byte	0x04
	.zero		1


	//   ....[83]....
        /*0654*/ 	.word	0x000035b0
        /*0658*/ 	.word	0x000000ff
        /*065c*/ 	.word	0x00000130
        /*0660*/ 	.short	0x010a
        /*0662*/ 	.byte	0x04
	.zero		1


	//   ....[84]....
        /*0664*/ 	.word	0x00003640
        /*0668*/ 	.word	0x000000ff
        /*066c*/ 	.word	0x00000130
        /*0670*/ 	.short	0x0106
        /*0672*/ 	.byte	0x07
	.zero		1


	//   ....[85]....
        /*0674*/ 	.word	0x00003680
        /*0678*/ 	.word	0x00000000
        /*067c*/ 	.word	0x00000130
        /*0680*/ 	.short	0x010a
        /*0682*/ 	.byte	0xff
	.zero		1


	//   ....[86]....
        /*0684*/ 	.word	0x000038c0
        /*0688*/ 	.word	0x000000ff
        /*068c*/ 	.word	0x00000008
        /*0690*/ 	.short	0x010a
        /*0692*/ 	.byte	0x05
	.zero		1


	//   ....[87]....
        /*0694*/ 	.word	0x000038e0
        /*0698*/ 	.word	0x000000ff
        /*069c*/ 	.word	0x00000008
        /*06a0*/ 	.short	0x010a
        /*06a2*/ 	.byte	0x05
	.zero		1


	//   ....[88]....
        /*06a4*/ 	.word	0x00003a70
        /*06a8*/ 	.word	0x000000ff
        /*06ac*/ 	.word	0x00000008
        /*06b0*/ 	.short	0x010a
        /*06b2*/ 	.byte	0x05
	.zero		1


	//   ....[89]....
        /*06b4*/ 	.word	0x00003a90
        /*06b8*/ 	.word	0x000000ff
        /*06bc*/ 	.word	0x00000008
        /*06c0*/ 	.short	0x010a
        /*06c2*/ 	.byte	0x05
	.zero		1


	//   ....[90]....
        /*06c4*/ 	.word	0x00003b50
        /*06c8*/ 	.word	0x000000ff
        /*06cc*/ 	.word	0x00000000
        /*06d0*/ 	.short	0x0101
        /*06d2*/ 	.byte	0x04
	.zero		1


	//   ....[91]....
        /*06d4*/ 	.word	0x00003e90
        /*06d8*/ 	.word	0x00000000
        /*06dc*/ 	.word	0x00000120
        /*06e0*/ 	.short	0x010a
        /*06e2*/ 	.byte	0xff
	.zero		1


	//   ....[92]....
        /*06e4*/ 	.word	0x00003f50
        /*06e8*/ 	.word	0x00000000
        /*06ec*/ 	.word	0x00000000
        /*06f0*/ 	.short	0x0101
        /*06f2*/ 	.byte	0xff
	.zero		1


	//   ....[93]....
        /*06f4*/ 	.word	0x00004010
        /*06f8*/ 	.word	0x000000ff
        /*06fc*/ 	.word	0x00000000
        /*0700*/ 	.short	0x010a
        /*0702*/ 	.byte	0x04
	.zero		1


	//   ....[94]....
        /*0704*/ 	.word	0x00004020
        /*0708*/ 	.word	0x000000ff
        /*070c*/ 	.word	0x00000160
        /*0710*/ 	.short	0x010a
        /*0712*/ 	.byte	0x1f
	.zero		1


	//   ....[95]....
        /*0714*/ 	.word	0x000040d0
        /*0718*/ 	.word	0x000000ff
        /*071c*/ 	.word	0x00000000
        /*0720*/ 	.short	0x010a
        /*0722*/ 	.byte	0x05
	.zero		1


	//   ....[96]....
        /*0724*/ 	.word	0x00004200
        /*0728*/ 	.word	0x000000ff
        /*072c*/ 	.word	0x00000000
        /*0730*/ 	.short	0x010a
        /*0732*/ 	.byte	0x04
	.zero		1


	//   ....[97]....
        /*0734*/ 	.word	0x00004500
        /*0738*/ 	.word	0x000000ff
        /*073c*/ 	.word	0x00000000
        /*0740*/ 	.short	0x010a
        /*0742*/ 	.byte	0x04
	.zero		1


	//   ....[98]....
        /*0744*/ 	.word	0x00004590
        /*0748*/ 	.word	0x000000ff
        /*074c*/ 	.word	0x00000000
        /*0750*/ 	.short	0x010a
        /*0752*/ 	.byte	0x05
	.zero		1


	//   ....[99]....
        /*0754*/ 	.word	0x00004620
        /*0758*/ 	.word	0x000000ff
        /*075c*/ 	.word	0x00000000
        /*0760*/ 	.short	0x010a
        /*0762*/ 	.byte	0x05
	.zero		1


	//   ....[100]....
        /*0764*/ 	.word	0x000046c0
        /*0768*/ 	.word	0x00000000
        /*076c*/ 	.word	0x00000000
        /*0770*/ 	.short	0x010a
        /*0772*/ 	.byte	0xff
	.zero		1


	//   ....[101]....
        /*0774*/ 	.word	0x00004700
        /*0778*/ 	.word	0x00000000
        /*077c*/ 	.word	0x00000000
        /*0780*/ 	.short	0x010a
        /*0782*/ 	.byte	0xff
	.zero		1


	//   ....[102]....
        /*0784*/ 	.word	0x00004770
        /*0788*/ 	.word	0x000000ff
        /*078c*/ 	.word	0x00000000
        /*0790*/ 	.short	0x0101
        /*0792*/ 	.byte	0x04
	.zero		1


	//   ....[103]....
        /*0794*/ 	.word	0x000047b0
        /*0798*/ 	.word	0x000000ff
        /*079c*/ 	.word	0x000001a0
        /*07a0*/ 	.short	0x010a
        /*07a2*/ 	.byte	0x1a
	.zero		1


	//   ....[104]....
        /*07a4*/ 	.word	0x00004800
        /*07a8*/ 	.word	0x000000ff
        /*07ac*/ 	.word	0x00000000
        /*07b0*/ 	.short	0x0101
        /*07b2*/ 	.byte	0x04
	.zero		1


	//   ....[105]....
        /*07b4*/ 	.word	0x00004ca0
        /*07b8*/ 	.word	0x0000000c
        /*07bc*/ 	.word	0x00000120
        /*07c0*/ 	.short	0x010a
        /*07c2*/ 	.byte	0xff
	.zero		1


	//   ....[106]....
        /*07c4*/ 	.word	0x00004e10
        /*07c8*/ 	.word	0x00000000
        /*07cc*/ 	.word	0x00000000
        /*07d0*/ 	.short	0x0101
        /*07d2*/ 	.byte	0xff
	.zero		1


	//   ....[107]....
        /*07d4*/ 	.word	0x000052a0
        /*07d8*/ 	.word	0x000000ff
        /*07dc*/ 	.word	0x00000118
        /*07e0*/ 	.short	0x010a
        /*07e2*/ 	.byte	0x15
	.zero		1


	//   ....[108]....
        /*07e4*/ 	.word	0x00005420
        /*07e8*/ 	.word	0x000000ff
        /*07ec*/ 	.word	0x000000f0
        /*07f0*/ 	.short	0x010a
        /*07f2*/ 	.byte	0x15
	.zero		1


	//   ....[109]....
        /*07f4*/ 	.word	0x00005620
        /*07f8*/ 	.word	0x000000ff
        /*07fc*/ 	.word	0x000000d0
        /*0800*/ 	.short	0x010b
        /*0802*/ 	.byte	0x15
	.zero		1


	//   ....[110]....
        /*0804*/ 	.word	0x00005630
        /*0808*/ 	.word	0x000000ff
        /*080c*/ 	.word	0x00000000
        /*0810*/ 	.short	0x0101
        /*0812*/ 	.byte	0x06
	.zero		1


	//   ....[111]....
        /*0814*/ 	.word	0x00005640
        /*0818*/ 	.word	0x000000ff
        /*081c*/ 	.word	0x000000f8
        /*0820*/ 	.short	0x010a
        /*0822*/ 	.byte	0x15
	.zero		1


	//   ....[112]....
        /*0824*/ 	.word	0x000057f0
        /*0828*/ 	.word	0x000000ff
        /*082c*/ 	.word	0x000000d8
        /*0830*/ 	.short	0x010b
        /*0832*/ 	.byte	0x15
	.zero		1


	//   ....[113]....
        /*0834*/ 	.word	0x00005800
        /*0838*/ 	.word	0x000000ff
        /*083c*/ 	.word	0x00000000
        /*0840*/ 	.short	0x0101
        /*0842*/ 	.byte	0x06
	.zero		1


	//   ....[114]....
        /*0844*/ 	.word	0x00005810
        /*0848*/ 	.word	0x000000ff
        /*084c*/ 	.word	0x00000100
        /*0850*/ 	.short	0x010a
        /*0852*/ 	.byte	0x15
	.zero		1


	//   ....[115]....
        /*0854*/ 	.word	0x000059c0
        /*0858*/ 	.word	0x000000ff
        /*085c*/ 	.word	0x000000e0
        /*0860*/ 	.short	0x010b
        /*0862*/ 	.byte	0x15
	.zero		1


	//   ....[116]....
        /*0864*/ 	.word	0x000059d0
        /*0868*/ 	.word	0x000000ff
        /*086c*/ 	.word	0x00000000
        /*0870*/ 	.short	0x0101
        /*0872*/ 	.byte	0x06
	.zero		1


	//   ....[117]....
        /*0874*/ 	.word	0x000059e0
        /*0878*/ 	.word	0x000000ff
        /*087c*/ 	.word	0x00000108
        /*0880*/ 	.short	0x010a
        /*0882*/ 	.byte	0x15
	.zero		1


	//   ....[118]....
        /*0884*/ 	.word	0x00005c20
        /*0888*/ 	.word	0x000000ff
        /*088c*/ 	.word	0x000000e8
        /*0890*/ 	.short	0x010b
        /*0892*/ 	.byte	0x15
	.zero		1


	//   ....[119]....
        /*0894*/ 	.word	0x00005c30
        /*0898*/ 	.word	0x000000ff
        /*089c*/ 	.word	0x00000000
        /*08a0*/ 	.short	0x0101
        /*08a2*/ 	.byte	0x25
	.zero		1


	//   ....[120]....
        /*08a4*/ 	.word	0x00005c70
        /*08a8*/ 	.word	0x000000ff
        /*08ac*/ 	.word	0x000000f0
        /*08b0*/ 	.short	0x010a
        /*08b2*/ 	.byte	0x15
	.zero		1


	//   ....[121]....
        /*08b4*/ 	.word	0x00005c90
        /*08b8*/ 	.word	0x000000ff
        /*08bc*/ 	.word	0x000000f8
        /*08c0*/ 	.short	0x010a
        /*08c2*/ 	.byte	0x15
	.zero		1


	//   ....[122]....
        /*08c4*/ 	.word	0x00005cb0
        /*08c8*/ 	.word	0x000000ff
        /*08cc*/ 	.word	0x00000100
        /*08d0*/ 	.short	0x010a
        /*08d2*/ 	.byte	0x15
	.zero		1


	//   ....[123]....
        /*08d4*/ 	.word	0x00005cf0
        /*08d8*/ 	.word	0x00000000
        /*08dc*/ 	.word	0x00000108
        /*08e0*/ 	.short	0x010a
        /*08e2*/ 	.byte	0xff
	.zero		1


	//   ....[124]....
        /*08e4*/ 	.word	0x00006030
        /*08e8*/ 	.word	0x00000003
        /*08ec*/ 	.word	0x00000120
        /*08f0*/ 	.short	0x010a
        /*08f2*/ 	.byte	0xff
	.zero		1


	//   ....[125]....
        /*08f4*/ 	.word	0x000061b0
        /*08f8*/ 	.word	0x00000000
        /*08fc*/ 	.word	0x00000000
        /*0900*/ 	.short	0x0101
        /*0902*/ 	.byte	0xff
	.zero		1


	//   ....[126]....
        /*0904*/ 	.word	0x00006cf0
        /*0908*/ 	.word	0x000000ff
        /*090c*/ 	.word	0x000000d0
        /*0910*/ 	.short	0x010a
        /*0912*/ 	.byte	0x2b
	.zero		1


	//   ....[127]....
        /*0914*/ 	.word	0x00006d30
        /*0918*/ 	.word	0x00000035
        /*091c*/ 	.word	0x00000140
        /*0920*/ 	.short	0x010a
        /*0922*/ 	.byte	0xff
	.zero		1


	//   ....[128]....
        /*0924*/ 	.word	0x00006e40
        /*0928*/ 	.word	0x000000ff
        /*092c*/ 	.word	0x000000d0
        /*0930*/ 	.short	0x010a
        /*0932*/ 	.byte	0x2b
	.zero		1


	//   ....[129]....
        /*0934*/ 	.word	0x00006f10
        /*0938*/ 	.word	0x00000035
        /*093c*/ 	.word	0x00000140
        /*0940*/ 	.short	0x010a
        /*0942*/ 	.byte	0xff
	.zero		1


	//   ....[130]....
        /*0944*/ 	.word	0x000076d0
        /*0948*/ 	.word	0x00000000
        /*094c*/ 	.word	0x00000000
        /*0950*/ 	.short	0x0101
        /*0952*/ 	.byte	0xff
	.zero		1


	//   ....[131]....
        /*0954*/ 	.word	0x000076e0
        /*0958*/ 	.word	0x00000002
        /*095c*/ 	.word	0x000000d0
        /*0960*/ 	.short	0x010a
        /*0962*/ 	.byte	0xff
	.zero		1


	//   ....[132]....
        /*0964*/ 	.word	0x000077a0
        /*0968*/ 	.word	0x00000002
        /*096c*/ 	.word	0x000000d0
        /*0970*/ 	.short	0x010a
        /*0972*/ 	.byte	0xff
	.zero		1


	//   ....[133]....
        /*0974*/ 	.word	0x00007fa0
        /*0978*/ 	.word	0x00000000
        /*097c*/ 	.word	0x00000000
        /*0980*/ 	.short	0x0101
        /*0982*/ 	.byte	0xff
	.zero		1


	//   ....[134]....
        /*0984*/ 	.word	0x00007fc0
        /*0988*/ 	.word	0x00000002
        /*098c*/ 	.word	0x000000d0
        /*0990*/ 	.short	0x010a
        /*0992*/ 	.byte	0xff
	.zero		1


	//   ....[135]....
        /*0994*/ 	.word	0x00008070
        /*0998*/ 	.word	0x00000002
        /*099c*/ 	.word	0x000000d0
        /*09a0*/ 	.short	0x010a
        /*09a2*/ 	.byte	0xff
	.zero		1


	//   ....[136]....
        /*09a4*/ 	.word	0x00008870
        /*09a8*/ 	.word	0x00000000
        /*09ac*/ 	.word	0x00000000
        /*09b0*/ 	.short	0x0101
        /*09b2*/ 	.byte	0xff
	.zero		1


	//   ....[137]....
        /*09b4*/ 	.word	0x00008890
        /*09b8*/ 	.word	0x00000003
        /*09bc*/ 	.word	0x000000d0
        /*09c0*/ 	.short	0x010a
        /*09c2*/ 	.byte	0xff
	.zero		1


	//   ....[138]....
        /*09c4*/ 	.word	0x00008940
        /*09c8*/ 	.word	0x00000003
        /*09cc*/ 	.word	0x000000d0
        /*09d0*/ 	.short	0x010a
        /*09d2*/ 	.byte	0xff
	.zero		1


	//   ....[139]....
        /*09d4*/ 	.word	0x00008c50
        /*09d8*/ 	.word	0x00000035
        /*09dc*/ 	.word	0x00000000
        /*09e0*/ 	.short	0x0101
        /*09e2*/ 	.byte	0xff
	.zero		1


	//   ....[140]....
        /*09e4*/ 	.word	0x00009190
        /*09e8*/ 	.word	0x00000000
        /*09ec*/ 	.word	0x00000000
        /*09f0*/ 	.short	0x0101
        /*09f2*/ 	.byte	0xff
	.zero		1


	//   ....[141]....
        /*09f4*/ 	.word	0x00009420
        /*09f8*/ 	.word	0x000000ff
        /*09fc*/ 	.word	0x00000000
        /*0a00*/ 	.short	0x0101
        /*0a02*/ 	.byte	0x04
	.zero		1


	//   ....[142]....
        /*0a04*/ 	.word	0x00009440
        /*0a08*/ 	.word	0x00000000
        /*0a0c*/ 	.word	0x00000190
        /*0a10*/ 	.short	0x010a
        /*0a12*/ 	.byte	0xff
	.zero		1


	//   ....[143]....
        /*0a14*/ 	.word	0x000094a0
        /*0a18*/ 	.word	0x00000000
        /*0a1c*/ 	.word	0x00000068
        /*0a20*/ 	.short	0x010a
        /*0a22*/ 	.byte	0xff
	.zero		1


	//   ....[144]....
        /*0a24*/ 	.word	0x00009500
        /*0a28*/ 	.word	0x00000000
        /*0a2c*/ 	.word	0x00000068
        /*0a30*/ 	.short	0x010a
        /*0a32*/ 	.byte	0xff
	.zero		1


	//   ....[145]....
        /*0a34*/ 	.word	0x00009550
        /*0a38*/ 	.word	0x00000003
        /*0a3c*/ 	.word	0x00000120
        /*0a40*/ 	.short	0x010a
        /*0a42*/ 	.byte	0xff
	.zero		1


	//   ....[146]....
        /*0a44*/ 	.word	0x000095b0
        /*0a48*/ 	.word	0x00000000
        /*0a4c*/ 	.word	0x00000000
        /*0a50*/ 	.short	0x010a
        /*0a52*/ 	.byte	0xff
	.zero		1


	//   ....[147]....
        /*0a54*/ 	.word	0x00009610
        /*0a58*/ 	.word	0x00000000
        /*0a5c*/ 	.word	0x00000000
        /*0a60*/ 	.short	0x010a
        /*0a62*/ 	.byte	0xff
	.zero		1


	//   ....[148]....
        /*0a64*/ 	.word	0x00009670
        /*0a68*/ 	.word	0x00000000
        /*0a6c*/ 	.word	0x00000000
        /*0a70*/ 	.short	0x010a
        /*0a72*/ 	.byte	0xff
	.zero		1


	//   ....[149]....
        /*0a74*/ 	.word	0x000096d0
        /*0a78*/ 	.word	0x00000000
        /*0a7c*/ 	.word	0x00000000
        /*0a80*/ 	.short	0x010a
        /*0a82*/ 	.byte	0xff
	.zero		1


	//   ....[150]....
        /*0a84*/ 	.word	0x00009730
        /*0a88*/ 	.word	0x00000000
        /*0a8c*/ 	.word	0x00000000
        /*0a90*/ 	.short	0x010a
        /*0a92*/ 	.byte	0xff
	.zero		1


	//   ....[151]....
        /*0a94*/ 	.word	0x00009790
        /*0a98*/ 	.word	0x00000000
        /*0a9c*/ 	.word	0x00000000
        /*0aa0*/ 	.short	0x010a
        /*0aa2*/ 	.byte	0xff
	.zero		1


	//   ....[152]....
        /*0aa4*/ 	.word	0x000097f0
        /*0aa8*/ 	.word	0x00000000
        /*0aac*/ 	.word	0x00000000
        /*0ab0*/ 	.short	0x010a
        /*0ab2*/ 	.byte	0xff
	.zero		1


	//   ....[153]....
        /*0ab4*/ 	.word	0x00009850
        /*0ab8*/ 	.word	0x00000000
        /*0abc*/ 	.word	0x00000000
        /*0ac0*/ 	.short	0x010a
        /*0ac2*/ 	.byte	0xff
	.zero		1


	//   ....[154]....
        /*0ac4*/ 	.word	0x000098b0
        /*0ac8*/ 	.word	0x00000000
        /*0acc*/ 	.word	0x00000000
        /*0ad0*/ 	.short	0x010a
        /*0ad2*/ 	.byte	0xff
	.zero		1


	//   ....[155]....
        /*0ad4*/ 	.word	0x00009910
        /*0ad8*/ 	.word	0x00000000
        /*0adc*/ 	.word	0x00000000
        /*0ae0*/ 	.short	0x010a
        /*0ae2*/ 	.byte	0xff
	.zero		1


	//   ....[156]....
        /*0ae4*/ 	.word	0x00009970
        /*0ae8*/ 	.word	0x00000000
        /*0aec*/ 	.word	0x00000000
        /*0af0*/ 	.short	0x010a
        /*0af2*/ 	.byte	0xff
	.zero		1


	//   ....[157]....
        /*0af4*/ 	.word	0x000099d0
        /*0af8*/ 	.word	0x00000000
        /*0afc*/ 	.word	0x00000000
        /*0b00*/ 	.short	0x010a
        /*0b02*/ 	.byte	0xff
	.zero		1


	//   ....[158]....
        /*0b04*/ 	.word	0x00009a20
        /*0b08*/ 	.word	0x00000002
        /*0b0c*/ 	.word	0x00000180
        /*0b10*/ 	.short	0x010a
        /*0b12*/ 	.byte	0xff
	.zero		1


	//   ....[159]....
        /*0b14*/ 	.word	0x00009a80
        /*0b18*/ 	.word	0x00000002
        /*0b1c*/ 	.word	0x00000130
        /*0b20*/ 	.short	0x010a
        /*0b22*/ 	.byte	0xff
	.zero		1


	//   ....[160]....
        /*0b24*/ 	.word	0x00009ad0
        /*0b28*/ 	.word	0x00000002
        /*0b2c*/ 	.word	0x00000120
        /*0b30*/ 	.short	0x010a
        /*0b32*/ 	.byte	0xff
	.zero		1


	//   ....[161]....
        /*0b34*/ 	.word	0x00009b30
        /*0b38*/ 	.word	0x00000000
        /*0b3c*/ 	.word	0x00000130
        /*0b40*/ 	.short	0x010a
        /*0b42*/ 	.byte	0xff
	.zero		1


	//   ....[162]....
        /*0b44*/ 	.word	0x00009b90
        /*0b48*/ 	.word	0x00000005
        /*0b4c*/ 	.word	0x00000008
        /*0b50*/ 	.short	0x010a
        /*0b52*/ 	.byte	0xff
	.zero		1


	//   ....[163]....
        /*0b54*/ 	.word	0x00009c70
        /*0b58*/ 	.word	0x00000000
        /*0b5c*/ 	.word	0x00000008
        /*0b60*/ 	.short	0x010a
        /*0b62*/ 	.byte	0xff
	.zero		1


	//   ....[164]....
        /*0b64*/ 	.word	0x00009cc0
        /*0b68*/ 	.word	0x00000000
        /*0b6c*/ 	.word	0x00000120
        /*0b70*/ 	.short	0x010a
        /*0b72*/ 	.byte	0xff
	.zero		1


	//   ....[165]....
        /*0b74*/ 	.word	0x00009d20
        /*0b78*/ 	.word	0x00000000
        /*0b7c*/ 	.word	0x00000160
        /*0b80*/ 	.short	0x010a
        /*0b82*/ 	.byte	0xff
	.zero		1


	//   ....[166]....
        /*0b84*/ 	.word	0x00009d80
        /*0b88*/ 	.word	0x00000000
        /*0b8c*/ 	.word	0x00000000
        /*0b90*/ 	.short	0x010a
        /*0b92*/ 	.byte	0xff
	.zero		1


	//   ....[167]....
        /*0b94*/ 	.word	0x00009de0
        /*0b98*/ 	.word	0x00000000
        /*0b9c*/ 	.word	0x00000000
        /*0ba0*/ 	.short	0x010a
        /*0ba2*/ 	.byte	0xff
	.zero		1


	//   ....[168]....
        /*0ba4*/ 	.word	0x00009e40
        /*0ba8*/ 	.word	0x00000000
        /*0bac*/ 	.word	0x00000000
        /*0bb0*/ 	.short	0x010a
        /*0bb2*/ 	.byte	0xff
	.zero		1


	//   ....[169]....
        /*0bb4*/ 	.word	0x00009ea0
        /*0bb8*/ 	.word	0x00000000
        /*0bbc*/ 	.word	0x00000000
        /*0bc0*/ 	.short	0x010a
        /*0bc2*/ 	.byte	0xff
	.zero		1


	//   ....[170]....
        /*0bc4*/ 	.word	0x00009f00
        /*0bc8*/ 	.word	0x00000000
        /*0bcc*/ 	.word	0x000001a0
        /*0bd0*/ 	.short	0x010a
        /*0bd2*/ 	.byte	0xff
	.zero		1


	//   ....[171]....
        /*0bd4*/ 	.word	0x00009f50
        /*0bd8*/ 	.word	0x0000000c
        /*0bdc*/ 	.word	0x00000120
        /*0be0*/ 	.short	0x010a
        /*0be2*/ 	.byte	0xff
	.zero		1


	//   ....[172]....
        /*0be4*/ 	.word	0x00009fb0
        /*0be8*/ 	.word	0x00000000
        /*0bec*/ 	.word	0x00000118
        /*0bf0*/ 	.short	0x010a
        /*0bf2*/ 	.byte	0xff
	.zero		1


	//   ....[173]....
        /*0bf4*/ 	.word	0x0000a010
        /*0bf8*/ 	.word	0x00000000
        /*0bfc*/ 	.word	0x000000f0
        /*0c00*/ 	.short	0x010a
        /*0c02*/ 	.byte	0xff
	.zero		1


	//   ....[174]....
        /*0c04*/ 	.word	0x0000a070
        /*0c08*/ 	.word	0x00000000
        /*0c0c*/ 	.word	0x000000f8
        /*0c10*/ 	.short	0x010a
        /*0c12*/ 	.byte	0xff
	.zero		1


	//   ....[175]....
        /*0c14*/ 	.word	0x0000a0d0
        /*0c18*/ 	.word	0x00000000
        /*0c1c*/ 	.word	0x00000100
        /*0c20*/ 	.short	0x010a
        /*0c22*/ 	.byte	0xff
	.zero		1


	//   ....[176]....
        /*0c24*/ 	.word	0x0000a130
        /*0c28*/ 	.word	0x00000000
        /*0c2c*/ 	.word	0x00000108
        /*0c30*/ 	.short	0x010a
        /*0c32*/ 	.byte	0xff
	.zero		1


	//   ....[177]....
        /*0c34*/ 	.word	0x0000a190
        /*0c38*/ 	.word	0x00000000
        /*0c3c*/ 	.word	0x000000f0
        /*0c40*/ 	.short	0x010a
        /*0c42*/ 	.byte	0xff
	.zero		1


	//   ....[178]....
        /*0c44*/ 	.word	0x0000a1f0
        /*0c48*/ 	.word	0x00000000
        /*0c4c*/ 	.word	0x000000f8
        /*0c50*/ 	.short	0x010a
        /*0c52*/ 	.byte	0xff
	.zero		1


	//   ....[179]....
        /*0c54*/ 	.word	0x0000a250
        /*0c58*/ 	.word	0x00000000
        /*0c5c*/ 	.word	0x00000100
        /*0c60*/ 	.short	0x010a
        /*0c62*/ 	.byte	0xff
	.zero		1


	//   ....[180]....
        /*0c64*/ 	.word	0x0000a2a0
        /*0c68*/ 	.word	0x00000003
        /*0c6c*/ 	.word	0x00000120
        /*0c70*/ 	.short	0x010a
        /*0c72*/ 	.byte	0xff
	.zero		1


	//   ....[181]....
        /*0c74*/ 	.word	0x0000a300
        /*0c78*/ 	.word	0x00000002
        /*0c7c*/ 	.word	0x000000d0
        /*0c80*/ 	.short	0x010a
        /*0c82*/ 	.byte	0xff
	.zero		1


	//   ....[182]....
        /*0c84*/ 	.word	0x0000a350
        /*0c88*/ 	.word	0x00000035
        /*0c8c*/ 	.word	0x00000140
        /*0c90*/ 	.short	0x010a
        /*0c92*/ 	.byte	0xff
	.zero		1


	//   ....[183]....
        /*0c94*/ 	.word	0x0000a3a0
        /*0c98*/ 	.word	0x00000002
        /*0c9c*/ 	.word	0x000000d0
        /*0ca0*/ 	.short	0x010a
        /*0ca2*/ 	.byte	0xff
	.zero		1


	//   ....[184]....
        /*0ca4*/ 	.word	0x0000a3f0
        /*0ca8*/ 	.word	0x00000002
        /*0cac*/ 	.word	0x000000d0
        /*0cb0*/ 	.short	0x010a
        /*0cb2*/ 	.byte	0xff
	.zero		1


	//   ....[185]....
        /*0cb4*/ 	.word	0x0000a440
        /*0cb8*/ 	.word	0x00000003
        /*0cbc*/ 	.word	0x000000d0
        /*0cc0*/ 	.short	0x010a
        /*0cc2*/ 	.byte	0xff
	.zero		1


	//----- nvinfo : EIATTR_NUM_MBARRIERS
	.align		4
.L_47:
        /*0cc4*/ 	.byte	0x03, 0x38
        /*0cc6*/ 	.short	0x0035


	//----- nvinfo : EIATTR_EXIT_INSTR_OFFSETS
	.align		4
        /*0cc8*/ 	.byte	0x04, 0x1c
        /*0cca*/ 	.short	(.L_49 - .L_48)


	//   ....[0]....
.L_48:
        /*0ccc*/ 	.word	0x00003160


	//   ....[1]....
        /*0cd0*/ 	.word	0x00003650


	//   ....[2]....
        /*0cd4*/ 	.word	0x000036b0


	//   ....[3]....
        /*0cd8*/ 	.word	0x00004a30


	//   ....[4]....
        /*0cdc*/ 	.word	0x00005d20


	//   ....[5]....
        /*0ce0*/ 	.word	0x00005d60


	//   ....[6]....
        /*0ce4*/ 	.word	0x00009310


	//   ....[7]....
        /*0ce8*/ 	.word	0x00009390


	//   ....[8]....
        /*0cec*/ 	.word	0x000093c0


	//   ....[9]....
        /*0cf0*/ 	.word	0x00009430


	//----- nvinfo : EIATTR_MAX_THREADS
	.align		4
.L_49:
        /*0cf4*/ 	.byte	0x04, 0x05
        /*0cf6*/ 	.short	(.L_51 - .L_50)
.L_50:
        /*0cf8*/ 	.word	0x00000100
        /*0cfc*/ 	.word	0x00000001
        /*0d00*/ 	.word	0x00000001


	//----- nvinfo : EIATTR_CRS_STACK_SIZE
	.align		4
.L_51:
        /*0d04*/ 	.byte	0x04, 0x1e
        /*0d06*/ 	.short	(.L_53 - .L_52)
.L_52:
        /*0d08*/ 	.word	0x00000000


	//----- nvinfo : EIATTR_CBANK_PARAM_SIZE
	.align		4
.L_53:
        /*0d0c*/ 	.byte	0x03, 0x19
        /*0d0e*/ 	.short	0x0800


	//----- nvinfo : EIATTR_PARAM_CBANK
	.align		4
        /*0d10*/ 	.byte	0x04, 0x0a
        /*0d12*/ 	.short	(.L_55 - .L_54)
	.align		4
.L_54:
        /*0d14*/ 	.word	index@(.nv.constant0._ZN7cutlass13device_kernelINS_4gemm6kernel13GemmUniversalIN4cute5tupleIJiiiiEEENS1_10collective13CollectiveMmaINS1_35MainloopSm100TmaUmmaWarpSpecializedILi13ELi2ELi4ENS5_IJNS4_1CILi2EEESB_NSA_ILi1EEEEEEEENS5_IJNSA_ILi128EEESF_NSA_ILi64EEEEEENS_10bfloat16_tENS5_IJlSC_lEEESI_SJ_NS4_8TiledMMAINS4_8MMA_AtomIJNS4_26SM100_MMA_F16BF16_2x1SM_SSISI_SI_fLi128ELi128ELNS4_4UMMA5MajorE0ELSO_0ELNSN_7ScaleInE0ELSP_0EEEEEENS4_6LayoutINS5_IJSC_SC_SC_EEENS5_IJNSA_ILi0EEESU_SU_EEEEENS5_IJNS4_10UnderscoreESX_SX_EEEEENS4_28SM100_TMA_2SM_LOAD_MULTICASTENS4_14ComposedLayoutINS4_7SwizzleILi3ELi4ELi3EEENS4_18smem_ptr_flag_bitsILi16EEENSS_INS5_IJNSA_ILi8EEESG_EEENS5_IJSG_SC_EEEEEEEvNS4_8identityENS4_18SM100_TMA_2SM_LOADES1A_vS1B_EENS_8epilogue10collective18CollectiveEpilogueINS1E_23Sm100TmaWarpSpecializedILi4ELi2ELi16ELb1ELb0EEEJNS5_IJSG_SF_SG_EEENS5_IJNSS_ISG_SC_EENSS_INS5_IJNSA_ILi16EEESB_EEENS5_IJSC_SG_EEEEEEEESI_SJ_SI_SJ_NS1E_6fusion15FusionCallbacksIS1I_NS1Q_17LinearCombinationISI_fSI_fLNS_15FloatRoundStyleE2EEES1J_S1P_JEEENS4_5SM1004TMEM4LOAD26SM100_TMEM_LOAD_32dp32b16xENS4_13SM90_TMA_LOADENS11_INS12_ILi1ELi4ELi3EEES15_NSS_INS5_IJS16_S1L_EEENS5_IJS1L_SC_EEEEEEENS4_39AutoVectorizingCopyWithAssumedAlignmentILi128EEENS4_14SM90_TMA_STOREES25_S27_S27_EEEvvEEEEvNT_6ParamsE)
        /*0d18*/ 	.short	0x0380
        /*0d1a*/ 	.short	0x0800


	//----- nvinfo : EIATTR_SW_WAR
	.align		4
.L_55:
        /*0d1c*/ 	.byte	0x04, 0x36
        /*0d1e*/ 	.short	(.L_57 - .L_56)
.L_56:
        /*0d20*/ 	.word	0x00000008
.L_57:


//--------------------- .nv.callgraph             --------------------------
	.section	.nv.callgraph,"",@"SHT_CUDA_CALLGRAPH"
	.align	4
	.sectionentsize	8
	.align		4
        /*0000*/ 	.word	0x00000000
	.align		4
        /*0004*/ 	.word	0xffffffff
	.align		4
        /*0008*/ 	.word	index@(_ZN7cutlass13device_kernelINS_4gemm6kernel13GemmUniversalIN4cute5tupleIJiiiiEEENS1_10collective13CollectiveMmaINS1_35MainloopSm100TmaUmmaWarpSpecializedILi13ELi2ELi4ENS5_IJNS4_1CILi2EEESB_NSA_ILi1EEEEEEEENS5_IJNSA_ILi128EEESF_NSA_ILi64EEEEEENS_10bfloat16_tENS5_IJlSC_lEEESI_SJ_NS4_8TiledMMAINS4_8MMA_AtomIJNS4_26SM100_MMA_F16BF16_2x1SM_SSISI_SI_fLi128ELi128ELNS4_4UMMA5MajorE0ELSO_0ELNSN_7ScaleInE0ELSP_0EEEEEENS4_6LayoutINS5_IJSC_SC_SC_EEENS5_IJNSA_ILi0EEESU_SU_EEEEENS5_IJNS4_10UnderscoreESX_SX_EEEEENS4_28SM100_TMA_2SM_LOAD_MULTICASTENS4_14ComposedLayoutINS4_7SwizzleILi3ELi4ELi3EEENS4_18smem_ptr_flag_bitsILi16EEENSS_INS5_IJNSA_ILi8EEESG_EEENS5_IJSG_SC_EEEEEEEvNS4_8identityENS4_18SM100_TMA_2SM_LOADES1A_vS1B_EENS_8epilogue10collective18CollectiveEpilogueINS1E_23Sm100TmaWarpSpecializedILi4ELi2ELi16ELb1ELb0EEEJNS5_IJSG_SF_SG_EEENS5_IJNSS_ISG_SC_EENSS_INS5_IJNSA_ILi16EEESB_EEENS5_IJSC_SG_EEEEEEEESI_SJ_SI_SJ_NS1E_6fusion15FusionCallbacksIS1I_NS1Q_17LinearCombinationISI_fSI_fLNS_15FloatRoundStyleE2EEES1J_S1P_JEEENS4_5SM1004TMEM4LOAD26SM100_TMEM_LOAD_32dp32b16xENS4_13SM90_TMA_LOADENS11_INS12_ILi1ELi4ELi3EEES15_NSS_INS5_IJS16_S1L_EEENS5_IJS1L_SC_EEEEEEENS4_39AutoVectorizingCopyWithAssumedAlignmentILi128EEENS4_14SM90_TMA_STOREES25_S27_S27_EEEvvEEEEvNT_6ParamsE)
	.align		4
        /*000c*/ 	.word	index@(__assertfail)
	.align		4
        /*0010*/ 	.word	0x00000000
	.align		4
        /*0014*/ 	.word	0xfffffffe
	.align		4
        /*0018*/ 	.word	0x00000000
	.align		4
        /*001c*/ 	.word	0xfffffffd
	.align		4
        /*0020*/ 	.word	0x00000000
	.align		4
        /*0024*/ 	.word	0xfffffffc


//--------------------- .nv.constant4             --------------------------
	.section	.nv.constant4,"a",@progbits
	.align	8
	.align		8
.nv.constant4:
        /*0000*/ 	.dword	__assertfail
	.align		8
        /*0008*/ 	.dword	__unnamed_1
	.align		8
        /*0010*/ 	.dword	__unnamed_2
	.align		8
        /*0018*/ 	.dword	_ZN40_INTERNAL_1dab492a_4_k_cu_4686f0ed_353024cuda3std3__45__cpo5beginE
	.align		8
        /*0020*/ 	.dword	_ZN40_INTERNAL_1dab492a_4_k_cu_4686f0ed_353024cuda3std3__45__cpo3endE
	.align		8
        /*0028*/ 	.dword	_ZN40_INTERNAL_1dab492a_4_k_cu_4686f0ed_353024cuda3std3__45__cpo6cbeginE
	.align		8
        /*0030*/ 	.dword	_ZN40_INTERNAL_1dab492a_4_k_cu_4686f0ed_353024cuda3std3__45__cpo4cendE
	.align		8
        /*0038*/ 	.dword	_ZN40_INTERNAL_1dab492a_4_k_cu_4686f0ed_353024cuda3std3__442_GLOBAL__N__1dab492a_4_k_cu_4686f0ed_353026ignoreE
	.align		8
        /*0040*/ 	.dword	_ZN40_INTERNAL_1dab492a_4_k_cu_4686f0ed_353024cuda3std3__419piecewise_constructE
	.align		8
        /*0048*/ 	.dword	_ZN40_INTERNAL_1dab492a_4_k_cu_4686f0ed_353024cuda3std3__48in_placeE
	.align		8
        /*0050*/ 	.dword	_ZN40_INTERNAL_1dab492a_4_k_cu_4686f0ed_353024cuda3std6ranges3__45__cpo4swapE
	.align		8
        /*0058*/ 	.dword	_ZN40_INTERNAL_1dab492a_4_k_cu_4686f0ed_353024cuda3std6ranges3__45__cpo9iter_moveE
	.align		8
        /*0060*/ 	.dword	_ZN40_INTERNAL_1dab492a_4_k_cu_4686f0ed_353024cute7productE
	.align		8
        /*0068*/ 	.dword	_ZN40_INTERNAL_1dab492a_4_k_cu_4686f0ed_353024cute1_E
	.align		8
        /*0070*/ 	.dword	$str$25
	.align		8
        /*0078*/ 	.dword	$str$26
	.align		8
        /*0080*/ 	.dword	$str$27
	.align		8
        /*0088*/ 	.dword	$str$28


//--------------------- .text._ZN7cutlass13device_kernelINS_4gemm6kernel13GemmUniversalIN4cute5tupleIJiiiiEEENS1_10collective13CollectiveMmaINS1_35MainloopSm100TmaUmmaWarpSpecializedILi13ELi2ELi4ENS5_IJNS4_1CILi2EEESB_NSA_ILi1EEEEEEEENS5_IJNSA_ILi128EEESF_NSA_ILi64EEEEEENS_10bfloat16_tENS5_IJlSC_lEEESI_SJ_NS4_8TiledMMAINS4_8MMA_AtomIJNS4_26SM100_MMA_F16BF16_2x1SM_SSISI_SI_fLi128ELi128ELNS4_4UMMA5MajorE0ELSO_0ELNSN_7ScaleInE0ELSP_0EEEEEENS4_6LayoutINS5_IJSC_SC_SC_EEENS5_IJNSA_ILi0EEESU_SU_EEEEENS5_IJNS4_10UnderscoreESX_SX_EEEEENS4_28SM100_TMA_2SM_LOAD_MULTICASTENS4_14ComposedLayoutINS4_7SwizzleILi3ELi4ELi3EEENS4_18smem_ptr_flag_bitsILi16EEENSS_INS5_IJNSA_ILi8EEESG_EEENS5_IJSG_SC_EEEEEEEvNS4_8identityENS4_18SM100_TMA_2SM_LOADES1A_vS1B_EENS_8epilogue10collective18CollectiveEpilogueINS1E_23Sm100TmaWarpSpecializedILi4ELi2ELi16ELb1ELb0EEEJNS5_IJSG_SF_SG_EEENS5_IJNSS_ISG_SC_EENSS_INS5_IJNSA_ILi16EEESB_EEENS5_IJSC_SG_EEEEEEEESI_SJ_SI_SJ_NS1E_6fusion15FusionCallbacksIS1I_NS1Q_17LinearCombinationISI_fSI_fLNS_15FloatRoundStyleE2EEES1J_S1P_JEEENS4_5SM1004TMEM4LOAD26SM100_TMEM_LOAD_32dp32b16xENS4_13SM90_TMA_LOADENS11_INS12_ILi1ELi4ELi3EEES15_NSS_INS5_IJS16_S1L_EEENS5_IJS1L_SC_EEEEEEENS4_39AutoVectorizingCopyWithAssumedAlignmentILi128EEENS4_14SM90_TMA_STOREES25_S27_S27_EEEvvEEEEvNT_6ParamsE --------------------------
	.section	.text._ZN7cutlass13device_kernelINS_4gemm6kernel13GemmUniversalIN4cute5tupleIJiiiiEEENS1_10collective13CollectiveMmaINS1_35MainloopSm100TmaUmmaWarpSpecializedILi13ELi2ELi4ENS5_IJNS4_1CILi2EEESB_NSA_ILi1EEEEEEEENS5_IJNSA_ILi128EEESF_NSA_ILi64EEEEEENS_10bfloat16_tENS5_IJlSC_lEEESI_SJ_NS4_8TiledMMAINS4_8MMA_AtomIJNS4_26SM100_MMA_F16BF16_2x1SM_SSISI_SI_fLi128ELi128ELNS4_4UMMA5MajorE0ELSO_0ELNSN_7ScaleInE0ELSP_0EEEEEENS4_6LayoutINS5_IJSC_SC_SC_EEENS5_IJNSA_ILi0EEESU_SU_EEEEENS5_IJNS4_10UnderscoreESX_SX_EEEEENS4_28SM100_TMA_2SM_LOAD_MULTICASTENS4_14ComposedLayoutINS4_7SwizzleILi3ELi4ELi3EEENS4_18smem_ptr_flag_bitsILi16EEENSS_INS5_IJNSA_ILi8EEESG_EEENS5_IJSG_SC_EEEEEEEvNS4_8identityENS4_18SM100_TMA_2SM_LOADES1A_vS1B_EENS_8epilogue10collective18CollectiveEpilogueINS1E_23Sm100TmaWarpSpecializedILi4ELi2ELi16ELb1ELb0EEEJNS5_IJSG_SF_SG_EEENS5_IJNSS_ISG_SC_EENSS_INS5_IJNSA_ILi16EEESB_EEENS5_IJSC_SG_EEEEEEEESI_SJ_SI_SJ_NS1E_6fusion15FusionCallbacksIS1I_NS1Q_17LinearCombinationISI_fSI_fLNS_15FloatRoundStyleE2EEES1J_S1P_JEEENS4_5SM1004TMEM4LOAD26SM100_TMEM_LOAD_32dp32b16xENS4_13SM90_TMA_LOADENS11_INS12_ILi1ELi4ELi3EEES15_NSS_INS5_IJS16_S1L_EEENS5_IJS1L_SC_EEEEEEENS4_39AutoVectorizingCopyWithAssumedAlignmentILi128EEENS4_14SM90_TMA_STOREES25_S27_S27_EEEvvEEEEvNT_6ParamsE,"ax",@progbits
	.align	128
.text._ZN7cutlass13device_kernelINS_4gemm6kernel13GemmUniversalIN4cute5tupleIJiiiiEEENS1_10collective13CollectiveMmaINS1_35MainloopSm100TmaUmmaWarpSpecializedILi13ELi2ELi4ENS5_IJNS4_1CILi2EEESB_NSA_ILi1EEEEEEEENS5_IJNSA_ILi128EEESF_NSA_ILi64EEEEEENS_10bfloat16_tENS5_IJlSC_lEEESI_SJ_NS4_8TiledMMAINS4_8MMA_AtomIJNS4_26SM100_MMA_F16BF16_2x1SM_SSISI_SI_fLi128ELi128ELNS4_4UMMA5MajorE0ELSO_0ELNSN_7ScaleInE0ELSP_0EEEEEENS4_6LayoutINS5_IJSC_SC_SC_EEENS5_IJNSA_ILi0EEESU_SU_EEEEENS5_IJNS4_10UnderscoreESX_SX_EEEEENS4_28SM100_TMA_2SM_LOAD_MULTICASTENS4_14ComposedLayoutINS4_7SwizzleILi3ELi4ELi3EEENS4_18smem_ptr_flag_bitsILi16EEENSS_INS5_IJNSA_ILi8EEESG_EEENS5_IJSG_SC_EEEEEEEvNS4_8identityENS4_18SM100_TMA_2SM_LOADES1A_vS1B_EENS_8epilogue10collective18CollectiveEpilogueINS1E_23Sm100TmaWarpSpecializedILi4ELi2ELi16ELb1ELb0EEEJNS5_IJSG_SF_SG_EEENS5_IJNSS_ISG_SC_EENSS_INS5_IJNSA_ILi16EEESB_EEENS5_IJSC_SG_EEEEEEEESI_SJ_SI_SJ_NS1E_6fusion15FusionCallbacksIS1I_NS1Q_17LinearCombinationISI_fSI_fLNS_15FloatRoundStyleE2EEES1J_S1P_JEEENS4_5SM1004TMEM4LOAD26SM100_TMEM_LOAD_32dp32b16xENS4_13SM90_TMA_LOADENS11_INS12_ILi1ELi4ELi3EEES15_NSS_INS5_IJS16_S1L_EEENS5_IJS1L_SC_EEEEEEENS4_39AutoVectorizingCopyWithAssumedAlignmentILi128EEENS4_14SM90_TMA_STOREES25_S27_S27_EEEvvEEEEvNT_6ParamsE:
        .type           _ZN7cutlass13device_kernelINS_4gemm6kernel13GemmUniversalIN4cute5tupleIJiiiiEEENS1_10collective13CollectiveMmaINS1_35MainloopSm100TmaUmmaWarpSpecializedILi13ELi2ELi4ENS5_IJNS4_1CILi2EEESB_NSA_ILi1EEEEEEEENS5_IJNSA_ILi128EEESF_NSA_ILi64EEEEEENS_10bfloat16_tENS5_IJlSC_lEEESI_SJ_NS4_8TiledMMAINS4_8MMA_AtomIJNS4_26SM100_MMA_F16BF16_2x1SM_SSISI_SI_fLi128ELi128ELNS4_4UMMA5MajorE0ELSO_0ELNSN_7ScaleInE0ELSP_0EEEEEENS4_6LayoutINS5_IJSC_SC_SC_EEENS5_IJNSA_ILi0EEESU_SU_EEEEENS5_IJNS4_10UnderscoreESX_SX_EEEEENS4_28SM100_TMA_2SM_LOAD_MULTICASTENS4_14ComposedLayoutINS4_7SwizzleILi3ELi4ELi3EEENS4_18smem_ptr_flag_bitsILi16EEENSS_INS5_IJNSA_ILi8EEESG_EEENS5_IJSG_SC_EEEEEEEvNS4_8identityENS4_18SM100_TMA_2SM_LOADES1A_vS1B_EENS_8epilogue10collective18CollectiveEpilogueINS1E_23Sm100TmaWarpSpecializedILi4ELi2ELi16ELb1ELb0EEEJNS5_IJSG_SF_SG_EEENS5_IJNSS_ISG_SC_EENSS_INS5_IJNSA_ILi16EEESB_EEENS5_IJSC_SG_EEEEEEEESI_SJ_SI_SJ_NS1E_6fusion15FusionCallbacksIS1I_NS1Q_17LinearCombinationISI_fSI_fLNS_15FloatRoundStyleE2EEES1J_S1P_JEEENS4_5SM1004TMEM4LOAD26SM100_TMEM_LOAD_32dp32b16xENS4_13SM90_TMA_LOADENS11_INS12_ILi1ELi4ELi3EEES15_NSS_INS5_IJS16_S1L_EEENS5_IJS1L_SC_EEEEEEENS4_39AutoVectorizingCopyWithAssumedAlignmentILi128EEENS4_14SM90_TMA_STOREES25_S27_S27_EEEvvEEEEvNT_6ParamsE,@function
        .size           _ZN7cutlass13device_kernelINS_4gemm6kernel13GemmUniversalIN4cute5tupleIJiiiiEEENS1_10collective13CollectiveMmaINS1_35MainloopSm100TmaUmmaWarpSpecializedILi13ELi2ELi4ENS5_IJNS4_1CILi2EEESB_NSA_ILi1EEEEEEEENS5_IJNSA_ILi128EEESF_NSA_ILi64EEEEEENS_10bfloat16_tENS5_IJlSC_lEEESI_SJ_NS4_8TiledMMAINS4_8MMA_AtomIJNS4_26SM100_MMA_F16BF16_2x1SM_SSISI_SI_fLi128ELi128ELNS4_4UMMA5MajorE0ELSO_0ELNSN_7ScaleInE0ELSP_0EEEEEENS4_6LayoutINS5_IJSC_SC_SC_EEENS5_IJNSA_ILi0EEESU_SU_EEEEENS5_IJNS4_10UnderscoreESX_SX_EEEEENS4_28SM100_TMA_2SM_LOAD_MULTICASTENS4_14ComposedLayoutINS4_7SwizzleILi3ELi4ELi3EEENS4_18smem_ptr_flag_bitsILi16EEENSS_INS5_IJNSA_ILi8EEESG_EEENS5_IJSG_SC_EEEEEEEvNS4_8identityENS4_18SM100_TMA_2SM_LOADES1A_vS1B_EENS_8epilogue10collective18CollectiveEpilogueINS1E_23Sm100TmaWarpSpecializedILi4ELi2ELi16ELb1ELb0EEEJNS5_IJSG_SF_SG_EEENS5_IJNSS_ISG_SC_EENSS_INS5_IJNSA_ILi16EEESB_EEENS5_IJSC_SG_EEEEEEEESI_SJ_SI_SJ_NS1E_6fusion15FusionCallbacksIS1I_NS1Q_17LinearCombinationISI_fSI_fLNS_15FloatRoundStyleE2EEES1J_S1P_JEEENS4_5SM1004TMEM4LOAD26SM100_TMEM_LOAD_32dp32b16xENS4_13SM90_TMA_LOADENS11_INS12_ILi1ELi4ELi3EEES15_NSS_INS5_IJS16_S1L_EEENS5_IJS1L_SC_EEEEEEENS4_39AutoVectorizingCopyWithAssumedAlignmentILi128EEENS4_14SM90_TMA_STOREES25_S27_S27_EEEvvEEEEvNT_6ParamsE,(.L_x_225 - _ZN7cutlass13device_kernelINS_4gemm6kernel13GemmUniversalIN4cute5tupleIJiiiiEEENS1_10collective13CollectiveMmaINS1_35MainloopSm100TmaUmmaWarpSpecializedILi13ELi2ELi4ENS5_IJNS4_1CILi2EEESB_NSA_ILi1EEEEEEEENS5_IJNSA_ILi128EEESF_NSA_ILi64EEEEEENS_10bfloat16_tENS5_IJlSC_lEEESI_SJ_NS4_8TiledMMAINS4_8MMA_AtomIJNS4_26SM100_MMA_F16BF16_2x1SM_SSISI_SI_fLi128ELi128ELNS4_4UMMA5MajorE0ELSO_0ELNSN_7ScaleInE0ELSP_0EEEEEENS4_6LayoutINS5_IJSC_SC_SC_EEENS5_IJNSA_ILi0EEESU_SU_EEEEENS5_IJNS4_10UnderscoreESX_SX_EEEEENS4_28SM100_TMA_2SM_LOAD_MULTICASTENS4_14ComposedLayoutINS4_7SwizzleILi3ELi4ELi3EEENS4_18smem_ptr_flag_bitsILi16EEENSS_INS5_IJNSA_ILi8EEESG_EEENS5_IJSG_SC_EEEEEEEvNS4_8identityENS4_18SM100_TMA_2SM_LOADES1A_vS1B_EENS_8epilogue10collective18CollectiveEpilogueINS1E_23Sm100TmaWarpSpecializedILi4ELi2ELi16ELb1ELb0EEEJNS5_IJSG_SF_SG_EEENS5_IJNSS_ISG_SC_EENSS_INS5_IJNSA_ILi16EEESB_EEENS5_IJSC_SG_EEEEEEEESI_SJ_SI_SJ_NS1E_6fusion15FusionCallbacksIS1I_NS1Q_17LinearCombinationISI_fSI_fLNS_15FloatRoundStyleE2EEES1J_S1P_JEEENS4_5SM1004TMEM4LOAD26SM100_TMEM_LOAD_32dp32b16xENS4_13SM90_TMA_LOADENS11_INS12_ILi1ELi4ELi3EEES15_NSS_INS5_IJS16_S1L_EEENS5_IJS1L_SC_EEEEEEENS4_39AutoVectorizingCopyWithAssumedAlignmentILi128EEENS4_14SM90_TMA_STOREES25_S27_S27_EEEvvEEEEvNT_6ParamsE)
        .other          _ZN7cutlass13device_kernelINS_4gemm6kernel13GemmUniversalIN4cute5tupleIJiiiiEEENS1_10collective13CollectiveMmaINS1_35MainloopSm100TmaUmmaWarpSpecializedILi13ELi2ELi4ENS5_IJNS4_1CILi2EEESB_NSA_ILi1EEEEEEEENS5_IJNSA_ILi128EEESF_NSA_ILi64EEEEEENS_10bfloat16_tENS5_IJlSC_lEEESI_SJ_NS4_8TiledMMAINS4_8MMA_AtomIJNS4_26SM100_MMA_F16BF16_2x1SM_SSISI_SI_fLi128ELi128ELNS4_4UMMA5MajorE0ELSO_0ELNSN_7ScaleInE0ELSP_0EEEEEENS4_6LayoutINS5_IJSC_SC_SC_EEENS5_IJNSA_ILi0EEESU_SU_EEEEENS5_IJNS4_10UnderscoreESX_SX_EEEEENS4_28SM100_TMA_2SM_LOAD_MULTICASTENS4_14ComposedLayoutINS4_7SwizzleILi3ELi4ELi3EEENS4_18smem_ptr_flag_bitsILi16EEENSS_INS5_IJNSA_ILi8EEESG_EEENS5_IJSG_SC_EEEEEEEvNS4_8identityENS4_18SM100_TMA_2SM_LOADES1A_vS1B_EENS_8epilogue10collective18CollectiveEpilogueINS1E_23Sm100TmaWarpSpecializedILi4ELi2ELi16ELb1ELb0EEEJNS5_IJSG_SF_SG_EEENS5_IJNSS_ISG_SC_EENSS_INS5_IJNSA_ILi16EEESB_EEENS5_IJSC_SG_EEEEEEEESI_SJ_SI_SJ_NS1E_6fusion15FusionCallbacksIS1I_NS1Q_17LinearCombinationISI_fSI_fLNS_15FloatRoundStyleE2EEES1J_S1P_JEEENS4_5SM1004TMEM4LOAD26SM100_TMEM_LOAD_32dp32b16xENS4_13SM90_TMA_LOADENS11_INS12_ILi1ELi4ELi3EEES15_NSS_INS5_IJS16_S1L_EEENS5_IJS1L_SC_EEEEEEENS4_39AutoVectorizingCopyWithAssumedAlignmentILi128EEENS4_14SM90_TMA_STOREES25_S27_S27_EEEvvEEEEvNT_6ParamsE,@"STO_CUDA_ENTRY STV_DEFAULT"
_ZN7cutlass13device_kernelINS_4gemm6kernel13GemmUniversalIN4cute5tupleIJiiiiEEENS1_10collective13CollectiveMmaINS1_35MainloopSm100TmaUmmaWarpSpecializedILi13ELi2ELi4ENS5_IJNS4_1CILi2EEESB_NSA_ILi1EEEEEEEENS5_IJNSA_ILi128EEESF_NSA_ILi64EEEEEENS_10bfloat16_tENS5_IJlSC_lEEESI_SJ_NS4_8TiledMMAINS4_8MMA_AtomIJNS4_26SM100_MMA_F16BF16_2x1SM_SSISI_SI_fLi128ELi128ELNS4_4UMMA5MajorE0ELSO_0ELNSN_7ScaleInE0ELSP_0EEEEEENS4_6LayoutINS5_IJSC_SC_SC_EEENS5_IJNSA_ILi0EEESU_SU_EEEEENS5_IJNS4_10UnderscoreESX_SX_EEEEENS4_28SM100_TMA_2SM_LOAD_MULTICASTENS4_14ComposedLayoutINS4_7SwizzleILi3ELi4ELi3EEENS4_18smem_ptr_flag_bitsILi16EEENSS_INS5_IJNSA_ILi8EEESG_EEENS5_IJSG_SC_EEEEEEEvNS4_8identityENS4_18SM100_TMA_2SM_LOADES1A_vS1B_EENS_8epilogue10collective18CollectiveEpilogueINS1E_23Sm100TmaWarpSpecializedILi4ELi2ELi16ELb1ELb0EEEJNS5_IJSG_SF_SG_EEENS5_IJNSS_ISG_SC_EENSS_INS5_IJNSA_ILi16EEESB_EEENS5_IJSC_SG_EEEEEEEESI_SJ_SI_SJ_NS1E_6fusion15FusionCallbacksIS1I_NS1Q_17LinearCombinationISI_fSI_fLNS_15FloatRoundStyleE2EEES1J_S1P_JEEENS4_5SM1004TMEM4LOAD26SM100_TMEM_LOAD_32dp32b16xENS4_13SM90_TMA_LOADENS11_INS12_ILi1ELi4ELi3EEES15_NSS_INS5_IJS16_S1L_EEENS5_IJS1L_SC_EEEEEEENS4_39AutoVectorizingCopyWithAssumedAlignmentILi128EEENS4_14SM90_TMA_STOREES25_S27_S27_EEEvvEEEEvNT_6ParamsE:
[----:B------:R-:W1:Y:S01]  /*0000*/  LDC R1, c[0x0][0x37c] ;  /* 0x0000df00ff017b82 */ /* 0x000e620000000800 */
[----:B------:R-:W2:Y:S01]  /*0010*/  S2R R60, SR_TID.X ;  /* 0x00000000003c7919 */ /* 0x000ea20000002100 */
[----:B------:R-:W3:Y:S06]  /*0020*/  LDCU.64 UR8, c[0x0][0x890] ;  /* 0x00011200ff0877ac */ /* 0x000eec0008000a00 */
[----:B------:R-:W4:Y:S01]  /*0030*/  S2UR UR47, SR_CgaCtaId ;  /* 0x00000000002f79c3 */ /* 0x000f220000008800 */
[----:B------:R-:W-:Y:S02]  /*0040*/  PRMT R46, RZ, 0x7610, R46 ;  /* 0x00007610ff2e7816 */ /* 0x000fe4000000002e */
[----:B------:R-:W-:Y:S01]  /*0050*/  ELECT P1, URZ, PT ;  /* 0x0000000000ff782f */ /* 0x000fe20003820000 */
[----:B---3--:R-:W-:-:S04]  /*0060*/  UISETP.NE.U32.AND UP0, UPT, UR8, URZ, UPT ;  /* 0x000000ff0800728c */ /* 0x008fc8000bf05070 */
[----:B------:R-:W-:Y:S02]  /*0070*/  UISETP.NE.AND.EX UP0, UPT, UR9, URZ, UPT, UP0 ;  /* 0x000000ff0900728c */ /* 0x000fe4000bf05300 */
[----:B----4-:R-:W-:Y:S02]  /*0080*/  ULOP3.LUT UR48, UR47, 0x1, URZ, 0xc0, !UPT ;  /* 0x000000012f307892 */ /* 0x010fe4000f8ec0ff */
[----:B------:R-:W-:Y:S01]  /*0090*/  ULOP3.LUT UR49, UR47, 0x1, URZ, 0x3c, !UPT ;  /* 0x000000012f317892 */ /* 0x000fe2000f8e3cff */
[----:B--2---:R-:W-:-:S05]  /*00a0*/  SHF.R.U32.HI R47, RZ, 0x5, R60 ;  /* 0x00000005ff2f7819 */ /* 0x004fca000001163c */
[----:B------:R-:W2:Y:S02]  /*00b0*/  SHFL.IDX PT, R0, R47, RZ, 0x1f ;  /* 0x00001fff2f007589 */ /* 0x000ea400000e0000 */
[----:B--2---:R-:W-:Y:S01]  /*00c0*/  R2UR UR25, R0 ;  /* 0x00000000001972ca */ /* 0x004fe200000e0000 */
[----:B-1----:R-:W-:-:S14]  /*00d0*/  BRA.U UP0, `(.L_x_0) ;  /* 0x0000000100307547 */ /* 0x002fdc000b800000 */
[----:B------:R-:W1:Y:S02]  /*00e0*/  LDCU.64 UR4, c[0x0][0x888] ;  /* 0x00011100ff0477ac */ /* 0x000e640008000a00 */
[----:B-1----:R-:W-:-:S04]  /*00f0*/  UISETP.NE.U32.AND UP0, UPT, UR4, URZ, UPT ;  /* 0x000000ff0400728c */ /* 0x002fc8000bf05070 */
[----:B------:R-:W-:-:S09]  /*0100*/  UISETP.NE.AND.EX UP0, UPT, UR5, URZ, UPT, UP0 ;  /* 0x000000ff0500728c */ /* 0x000fd2000bf05300 */
[----:B------:R-:W-:Y:S05]  /*0110*/  BRA.U !UP0, `(.L_x_1) ;  /* 0x0000000108147547 */ /* 0x000fea000b800000 */
[----:B------:R-:W1:Y:S01]  /*0120*/  LDC.64 R2, c[0x0][0x888] ;  /* 0x00022200ff027b82 */ /* 0x000e620000000a00 */
[----:B------:R-:W1:Y:S02]  /*0130*/  LDCU.64 UR4, c[0x0][0x358] ;  /* 0x00006b00ff0477ac */ /* 0x000e640008000a00 */
[----:B-1----:R1:W5:Y:S01]  /*0140*/  LDG.E R27, desc[UR4][R2.64] ;  /* 0x00000004021b7981 */ /* 0x002362000c1e1900 */
[----:B------:R-:W-:Y:S01]  /*0150*/  HFMA2 R46, -RZ, RZ, 0, 5.9604644775390625e-08 ;  /* 0x00000001ff2e7431 */ /* 0x000fe200000001ff */
[----:B------:R-:W-:Y:S05]  /*0160*/  BRA `(.L_x_0) ;  /* 0x00000000000c7947 */ /* 0x000fea0003800000 */
.L_x_1:
[----:B------:R-:W1:Y:S01]  /*0170*/  LDCU UR4, c[0x0][0x880] ;  /* 0x00011000ff0477ac */ /* 0x000e620008000800 */
[----:B------:R-:W-:Y:S01]  /*0180*/  HFMA2 R46, -RZ, RZ, 0, 5.9604644775390625e-08 ;  /* 0x00000001ff2e7431 */ /* 0x000fe200000001ff */
[----:B-1----:R-:W-:-:S07]  /*0190*/  MOV R27, UR4 ;  /* 0x00000004001b7c02 */ /* 0x002fce0008000f00 */
.L_x_0:
[----:B------:R-:W2:Y:S02]  /*01a0*/  LDCU.64 UR4, c[0x0][0x8b0] ;  /* 0x00011600ff0477ac */ /* 0x000ea40008000a00 */
[----:B--2---:R-:W-:-:S04]  /*01b0*/  UISETP.NE.U32.AND UP0, UPT, UR4, URZ, UPT ;  /* 0x000000ff0400728c */ /* 0x004fc8000bf05070 */
[----:B------:R-:W-:-:S09]  /*01c0*/  UISETP.NE.AND.EX UP0, UPT, UR5, URZ, UPT, UP0 ;  /* 0x000000ff0500728c */ /* 0x000fd2000bf05300 */
[----:B------:R-:W-:Y:S05]  /*01d0*/  BRA.U UP0, `(.L_x_2) ;  /* 0x0000000100287547 */ /* 0x000fea000b800000 */
[----:B------:R-:W2:Y:S02]  /*01e0*/  LDCU.64 UR4, c[0x0][0x8a8] ;  /* 0x00011500ff0477ac */ /* 0x000ea40008000a00 */
[----:B--2---:R-:W-:-:S04]  /*01f0*/  UISETP.NE.U32.AND UP0, UPT, UR4, URZ, UPT ;  /* 0x000000ff0400728c */ /* 0x004fc8000bf05070 */
[----:B------:R-:W-:-:S09]  /*0200*/  UISETP.NE.AND.EX UP0, UPT, UR5, URZ, UPT, UP0 ;  /* 0x000000ff0500728c */ /* 0x000fd2000bf05300 */
[----:B------:R-:W-:Y:S05]  /*0210*/  BRA.U !UP0, `(.L_x_3) ;  /* 0x0000000108107547 */ /* 0x000fea000b800000 */
[----:B------:R-:W2:Y:S01]  /*0220*/  LDC.64 R24, c[0x0][0x8a8] ;  /* 0x00022a00ff187b82 */ /* 0x000ea20000000a00 */
[----:B------:R-:W2:Y:S02]  /*0230*/  LDCU.64 UR4, c[0x0][0x358] ;  /* 0x00006b00ff0477ac */ /* 0x000ea40008000a00 */
[----:B--2---:R2:W5:Y:S01]  /*0240*/  LDG.E R24, desc[UR4][R24.64] ;  /* 0x0000000418187981 */ /* 0x004562000c1e1900 */
[----:B------:R-:W-:Y:S05]  /*0250*/  BRA `(.L_x_2) ;  /* 0x0000000000087947 */ /* 0x000fea0003800000 */
.L_x_3:
[----:B------:R-:W2:Y:S02]  /*0260*/  LDCU UR4, c[0x0][0x8a0] ;  /* 0x00011400ff0477ac */ /* 0x000ea40008000800 */
[----:B--2---:R-:W-:Y:S02]  /*0270*/  MOV R24, UR4 ;  /* 0x0000000400187c02 */ /* 0x004fe40008000f00 */
.L_x_2:
[----:B------:R-:W-:Y:S01]  /*0280*/  IMAD.U32 R0, RZ, RZ, UR25 ;  /* 0x00000019ff007e24 */ /* 0x000fe2000f8e00ff */
[----:B------:R-:W-:Y:S04]  /*0290*/  BSSY.RECONVERGENT B0, `(.L_x_4) ;  /* 0x000000c000007945 */ /* 0x000fe80003800200 */
[C---:B------:R-:W-:Y:S02]  /*02a0*/  ISETP.NE.OR P2, PT, R0.reuse, 0x1, !P1 ;  /* 0x000000010000780c */ /* 0x040fe40004f45670 */
[----:B------:R-:W-:-:S11]  /*02b0*/  ISETP.NE.OR P0, PT, R0, 0x3, !P1 ;  /* 0x000000030000780c */ /* 0x000fd60004f05670 */
[----:B------:R-:W-:Y:S05]  /*02c0*/  @P2 BRA `(.L_x_5) ;  /* 0x0000000000202947 */ /* 0x000fea0003800000 */
[----:B------:R-:W3:Y:S02]  /*02d0*/  LDCU.64 UR4, c[0x0][0x348] ;  /* 0x00006900ff0477ac */ /* 0x000ee40008000a00 */
[----:B---3--:R-:W-:Y:S02]  /*02e0*/  UIADD3 UR6, UP1, UPT, UR4, 0x80, URZ ;  /* 0x0000008004067890 */ /* 0x008fe4000ff3e0ff */
[----:B------:R-:W-:Y:S02]  /*02f0*/  UIADD3 UR4, UP0, UPT, UR4, 0x180, URZ ;  /* 0x0000018004047890 */ /* 0x000fe4000ff1e0ff */
[----:B------:R-:W-:Y:S02]  /*0300*/  UIADD3.X UR7, UPT, UPT, URZ, UR5, URZ, UP1, !UPT ;  /* 0x00000005ff077290 */ /* 0x000fe40008ffe4ff */
[----:B------:R-:W-:-:S07]  /*0310*/  UIADD3.X UR5, UPT, UPT, URZ, UR5, URZ, UP0, !UPT ;  /* 0x00000005ff057290 */ /* 0x000fce00087fe4ff */
[----:B------:R3:W-:Y:S02]  /*0320*/  UTMACCTL.PF [UR6] ;  /* 0x00000000060079b9 */ /* 0x0007e40008040000 */
[----:B------:R3:W-:Y:S02]  /*0330*/  UTMACCTL.PF [UR4] ;  /* 0x00000000040079b9 */ /* 0x0007e40008040000 */
[----:B---3--:R-:W-:Y:S01]  /*0340*/  NOP ;  /* 0x0000000000007918 */ /* 0x008fe20000000000 */
.L_x_5:
[----:B------:R-:W-:Y:S05]  /*0350*/  BSYNC.RECONVERGENT B0 ;  /* 0x0000000000007941 */ /* 0x000fea0003800200 */
.L_x_4:
[----:B------:R-:W-:Y:S04]  /*0360*/  BSSY.RECONVERGENT B0, `(.L_x_6) ;  /* 0x000000a000007945 */ /* 0x000fe80003800200 */
        /* <DEDUP_REMOVED lines=9> */
.L_x_7:
[----:B------:R-:W-:Y:S05]  /*0400*/  BSYNC.RECONVERGENT B0 ;  /* 0x0000000000007941 */ /* 0x000fea0003800200 */
.L_x_6:
[----:B------:R-:W3:Y:S01]  /*0410*/  LDCU.64 UR4, c[0x0][0x888] ;  /* 0x00011100ff0477ac */ /* 0x000ee20008000a00 */
[----:B------:R-:W-:Y:S02]  /*0420*/  UISETP.EQ.U32.AND UP1, UPT, UR8, URZ, UPT ;  /* 0x000000ff0800728c */ /* 0x000fe4000bf22070 */
[----:B------:R-:W-:Y:S02]  /*0430*/  UPLOP3.LUT UP3, UPT, UPT, UPT, UPT, 0x80, 0x8 ;  /* 0x000000000008789c */ /* 0x000fe40003f6f070 */
[----:B---3--:R-:W-:-:S04]  /*0440*/  UISETP.NE.U32.AND UP0, UPT, UR4, URZ, UPT ;  /* 0x000000ff0400728c */ /* 0x008fc8000bf05070 */
[----:B------:R-:W-:-:S04]  /*0450*/  UISETP.NE.AND.EX UP0, UPT, UR5, URZ, UPT, UP0 ;  /* 0x000000ff0500728c */ /* 0x000fc8000bf05300 */
[----:B------:R-:W-:-:S04]  /*0460*/  UISETP.EQ.OR.EX UP2, UPT, UR9, URZ, !UP0, UP1 ;  /* 0x000000ff0900728c */ /* 0x000fc8000c742710 */
[----:B------:R-:W-:-:S06]  /*0470*/  UP2UR UR4, UPR, URZ, 0x4 ;  /* 0x00000004ff047883 */ /* 0x000fcc0008000000 */
[----:B------:R-:W-:Y:S01]  /*0480*/  MOV R51, UR4 ;  /* 0x0000000400337c02 */ /* 0x000fe20008000f00 */
[----:B------:R-:W-:Y:S06]  /*0490*/  BRA.U !UP2, `(.L_x_8) ;  /* 0x000000010a207547 */ /* 0x000fec000b800000 */
[----:B------:R-:W-:Y:S01]  /*04a0*/  UISETP.NE.U32.AND UP1, UPT, UR8, URZ, UPT ;  /* 0x000000ff0800728c */ /* 0x000fe2000bf25070 */
[----:B-----5:R-:W-:Y:S01]  /*04b0*/  FSETP.NEU.AND P0, PT, R27, RZ, PT ;  /* 0x000000ff1b00720b */ /* 0x020fe20003f0d000 */
[----:B------:R-:W-:Y:S02]  /*04c0*/  USEL UR4, URZ, 0xffffffff, UP0 ;  /* 0xffffffffff047887 */ /* 0x000fe40008000000 */
[----:B------:R-:W-:-:S10]  /*04d0*/  UISETP.NE.AND.EX UP1, UPT, UR9, URZ, UPT, UP1 ;  /* 0x000000ff0900728c */ /* 0x000fd4000bf25310 */
[----:B------:R-:W-:Y:S01]  /*04e0*/  VOTEU.ANY UP0, P0 ;  /* 0x0000000000ff7886 */ /* 0x000fe20000000100 */
[----:B------:R-:W-:-:S04]  /*04f0*/  @!UP1 USEL UR4, URZ, 0xffffffff, UP0 ;  /* 0xffffffffff049887 */ /* 0x000fc80008000000 */
[----:B------:R-:W-:-:S04]  /*0500*/  ULOP3.LUT UR4, UR4, 0x1, URZ, 0xc0, !UPT ;  /* 0x0000000104047892 */ /* 0x000fc8000f8ec0ff */
[----:B------:R-:W-:-:S11]  /*0510*/  UISETP.NE.U32.AND UP3, UPT, UR4, 0x1, UPT ;  /* 0x000000010400788c */ /* 0x000fd6000bf65070 */
.L_x_8:
[----:B------:R-:W3:Y:S01]  /*0520*/  SHFL.IDX PT, R0, R47, RZ, 0x1f ;  /* 0x00001fff2f007589 */ /* 0x000ee200000e0000 */
[----:B------:R-:W-:-:S04]  /*0530*/  UISETP.NE.AND UP0, UPT, UR25, 0x2, UPT ;  /* 0x000000021900788c */ /* 0x000fc8000bf05270 */
[----:B------:R-:W-:Y:S02]  /*0540*/  UISETP.EQ.AND UP1, UPT, UR48, URZ, !UP0 ;  /* 0x000000ff3000728c */ /* 0x000fe4000c722270 */
[----:B------:R-:W-:-:S04]  /*0550*/  USEL UR46, URZ, 0x1, UP0 ;  /* 0x00000001ff2e7887 */ /* 0x000fc80008000000 */
[----:B------:R-:W-:Y:S02]  /*0560*/  PLOP3.LUT P3, PT, P1, PT, UP1, 0x80, 0x8 ;  /* 0x000000000008781c */ /* 0x000fe40000f6f018 */
[----:B---3--:R-:W-:-:S13]  /*0570*/  ISETP.NE.AND P0, PT, R0, RZ, PT ;  /* 0x000000ff0000720c */ /* 0x008fda0003f05270 */
[----:B------:R-:W-:Y:S05]  /*0580*/  @P0 BRA `(.L_x_9) ;  /* 0x0000000000a80947 */ /* 0x000fea0003800000 */
[----:B------:R-:W-:Y:S01]  /*0590*/  ELECT P0, URZ, PT ;  /* 0x0000000000ff782f */ /* 0x000fe20003800000 */
[----:B------:R-:W-:-:S12]  /*05a0*/  BSSY.RECONVERGENT B0, `(.L_x_9) ;  /* 0x0000028000007945 */ /* 0x000fd80003800200 */
[----:B------:R-:W-:Y:S05]  /*05b0*/  @!P0 BRA `(.L_x_10) ;  /* 0x0000000000988947 */ /* 0x000fea0003800000 */
[----:B------:R-:W-:Y:S01]  /*05c0*/  UMOV UR4, 0x400 ;  /* 0x0000040000047882 */ /* 0x000fe20000000000 */
[----:B------:R-:W-:Y:S01]  /*05d0*/  UMOV UR8, 0x1 ;  /* 0x0000000100087882 */ /* 0x000fe20000000000 */
[----:B------:R-:W-:Y:S01]  /*05e0*/  UMOV UR6, 0x2 ;  /* 0x0000000200067882 */ /* 0x000fe20000000000 */
[----:B------:R-:W-:Y:S02]  /*05f0*/  ULEA UR4, UR47, UR4, 0x18 ;  /* 0x000000042f047291 */ /* 0x000fe4000f8ec0ff */
[----:B------:R-:W-:-:S04]  /*0600*/  UIADD3 UR8, UPT, UPT, -UR8, 0x100000, URZ ;  /* 0x0010000008087890 */ /* 0x000fc8000fffe1ff */
[----:B------:R-:W-:Y:S02]  /*0610*/  USHF.L.U32 UR9, UR8, 0xb, URZ ;  /* 0x0000000b08097899 */ /* 0x000fe400080006ff */
[----:B------:R-:W-:Y:S02]  /*0620*/  USHF.L.U32 UR8, UR8, 0x1, URZ ;  /* 0x0000000108087899 */ /* 0x000fe400080006ff */
[----:B------:R-:W-:-:S04]  /*0630*/  UIADD3 UR6, UPT, UPT, -UR6, 0x100000, URZ ;  /* 0x0010000006067890 */ /* 0x000fc8000fffe1ff */
[----:B------:R-:W-:Y:S02]  /*0640*/  USHF.L.U32 UR7, UR6, 0xb, URZ ;  /* 0x0000000b06077899 */ /* 0x000fe400080006ff */
[----:B------:R-:W-:Y:S01]  /*0650*/  USHF.L.U32 UR6, UR6, 0x1, URZ ;  /* 0x0000000106067899 */ /* 0x000fe200080006ff */
[----:B------:R-:W3:Y:S03]  /*0660*/  FENCE.VIEW.ASYNC.S ;  /* 0x00000000000073c6 */ /* 0x000ee60000000000 */
[----:B---3--:R3:W4:Y:S08]  /*0670*/  SYNCS.EXCH.64 URZ, [UR4], UR8 ;  /* 0x0000000804ff75b2 */ /* 0x0087300008000100 */
[----:B------:R3:W1:Y:S01]  /*0680*/  SYNCS.EXCH.64 URZ, [UR4+0x68], UR6 ;  /* 0x0000680604ff75b2 */ /* 0x0006620008000100 */
        /* <DEDUP_REMOVED lines=23> */
[----:B------:R3:W1:Y:S02]  /*0800*/  SYNCS.EXCH.64 URZ, [UR4+0xc8], UR6 ;  /* 0x0000c80604ff75b2 */ /* 0x0006640008000100 */
[----:B---34-:R-:W-:Y:S01]  /*0810*/  NOP ;  /* 0x0000000000007918 */ /* 0x018fe20000000000 */
.L_x_10:
[----:B------:R-:W-:Y:S05]  /*0820*/  BSYNC.RECONVERGENT B0 ;  /* 0x0000000000007941 */ /* 0x000fea0003800200 */
.L_x_9:
[----:B------:R-:W3:Y:S01]  /*0830*/  SHFL.IDX PT, R0, R47, RZ, 0x1f ;  /* 0x00001fff2f007589 */ /* 0x000ee200000e0000 */
[----:B------:R-:W-:Y:S01]  /*0840*/  NOP ;  /* 0x0000000000007918 */ /* 0x000fe20000000000 */
[----:B---3--:R-:W-:-:S13]  /*0850*/  ISETP.NE.AND P0, PT, R0, 0x1, PT ;  /* 0x000000010000780c */ /* 0x008fda0003f05270 */
[----:B------:R-:W-:Y:S05]  /*0860*/  @P0 BRA `(.L_x_11) ;  /* 0x0000000000540947 */ /* 0x000fea0003800000 */
        /* <DEDUP_REMOVED lines=10> */
[----:B------:R-:W-:Y:S01]  /*0910*/  ELECT P0, URZ, PT ;  /* 0x0000000000ff782f */ /* 0x000fe20003800000 */
[----:B------:R-:W3:Y:S02]  /*0920*/  FENCE.VIEW.ASYNC.S ;  /* 0x00000000000073c6 */ /* 0x000ee40000000000 */
[----:B---3--:R3:W4:Y:S08]  /*0930*/  SYNCS.EXCH.64 URZ, [UR4+0xd0], UR8 ;  /* 0x0000d00804ff75b2 */ /* 0x0087300008000100 */
[----:B------:R3:W1:Y:S01]  /*0940*/  SYNCS.EXCH.64 URZ, [UR4+0xf0], UR6 ;  /* 0x0000f00604ff75b2 */ /* 0x0006620008000100 */
[----:B------:R3:W1:Y:S01]  /*0950*/  SYNCS.EXCH.64 URZ, [UR4+0xd8], UR8 ;  /* 0x0000d80804ff75b2 */ /* 0x0006620008000100 */
[----:B------:R3:W1:Y:S01]  /*0960*/  SYNCS.EXCH.64 URZ, [UR4+0xf8], UR6 ;  /* 0x0000f80604ff75b2 */ /* 0x0006620008000100 */
[----:B------:R3:W1:Y:S01]  /*0970*/  SYNCS.EXCH.64 URZ, [UR4+0xe0], UR8 ;  /* 0x0000e00804ff75b2 */ /* 0x0006620008000100 */
[----:B------:R3:W1:Y:S01]  /*0980*/  SYNCS.EXCH.64 URZ, [UR4+0x100], UR6 ;  /* 0x0001000604ff75b2 */ /* 0x0006620008000100 */
[----:B------:R3:W1:Y:S01]  /*0990*/  SYNCS.EXCH.64 URZ, [UR4+0xe8], UR8 ;  /* 0x0000e80804ff75b2 */ /* 0x0006620008000100 */
[----:B------:R3:W1:Y:S01]  /*09a0*/  SYNCS.EXCH.64 URZ, [UR4+0x108], UR6 ;  /* 0x0001080604ff75b2 */ /* 0x0006620008000100 */
[----:B------:R-:W-:Y:S01]  /*09b0*/  NOP ;  /* 0x0000000000007918 */ /* 0x000fe20000000000 */
.L_x_11:
[----:B------:R-:W2:Y:S01]  /*09c0*/  SHFL.IDX PT, R0, R47, RZ, 0x1f ;  /* 0x00001fff2f007589 */ /* 0x000ea200000e0000 */
[----:B------:R-:W-:Y:S01]  /*09d0*/  NOP ;  /* 0x0000000000007918 */ /* 0x000fe20000000000 */
[----:B--2---:R-:W-:-:S13]  /*09e0*/  ISETP.NE.AND P0, PT, R0, 0x3, PT ;  /* 0x000000030000780c */ /* 0x004fda0003f05270 */
[----:B------:R-:W-:Y:S05]  /*09f0*/  @P0 BRA `(.L_x_12) ;  /* 0x00000000002c0947 */ /* 0x000fea0003800000 */
[----:B---3--:R-:W-:Y:S01]  /*0a00*/  UMOV UR6, 0x400 ;  /* 0x0000040000067882 */ /* 0x008fe20000000000 */
[----:B------:R-:W-:Y:S01]  /*0a10*/  UMOV UR4, 0x20 ;  /* 0x0000002000047882 */ /* 0x000fe20000000000 */
[----:B------:R-:W-:Y:S02]  /*0a20*/  ULEA UR6, UR47, UR6, 0x18 ;  /* 0x000000062f067291 */ /* 0x000fe4000f8ec0ff */
[----:B------:R-:W-:-:S04]  /*0a30*/  UIADD3 UR4, UPT, UPT, -UR4, 0x100000, URZ ;  /* 0x0010000004047890 */ /* 0x000fc8000fffe1ff */
[----:B------:R-:W-:Y:S02]  /*0a40*/  USHF.L.U32 UR5, UR4, 0xb, URZ ;  /* 0x0000000b04057899 */ /* 0x000fe400080006ff */
[----:B------:R-:W-:Y:S01]  /*0a50*/  USHF.L.U32 UR4, UR4, 0x1, URZ ;  /* 0x0000000104047899 */ /* 0x000fe200080006ff */
[----:B------:R-:W-:Y:S01]  /*0a60*/  ELECT P0, URZ, PT ;  /* 0x0000000000ff782f */ /* 0x000fe20003800000 */
[----:B------:R-:W2:Y:S10]  /*0a70*/  FENCE.VIEW.ASYNC.S ;  /* 0x00000000000073c6 */ /* 0x000eb40000000000 */
[----:B--2---:R2:W3:Y:S01]  /*0a80*/  SYNCS.EXCH.64 URZ, [UR6+0x110], UR4 ;  /* 0x0001100406ff75b2 */ /* 0x0044e20008000100 */
[----:B------:R2:W1:Y:S01]  /*0a90*/  SYNCS.EXCH.64 URZ, [UR6+0x118], UR4 ;  /* 0x0001180406ff75b2 */ /* 0x0004620008000100 */
[----:B------:R-:W-:Y:S01]  /*0aa0*/  NOP ;  /* 0x0000000000007918 */ /* 0x000fe20000000000 */
.L_x_12:
[----:B------:R-:W4:Y:S01]  /*0ab0*/  SHFL.IDX PT, R0, R47, RZ, 0x1f ;  /* 0x00001fff2f007589 */ /* 0x000f2200000e0000 */
[----:B------:R-:W-:Y:S01]  /*0ac0*/  NOP ;  /* 0x0000000000007918 */ /* 0x000fe20000000000 */
[----:B----4-:R-:W-:-:S13]  /*0ad0*/  ISETP.NE.AND P0, PT, R0, 0x4, PT ;  /* 0x000000040000780c */ /* 0x010fda0003f05270 */
[----:B------:R-:W-:Y:S05]  /*0ae0*/  @P0 BRA `(.L_x_13) ;  /* 0x0000000000480947 */ /* 0x000fea0003800000 */
[----:B--23--:R-:W-:Y:S01]  /*0af0*/  UMOV UR4, 0x3a0 ;  /* 0x000003a000047882 */ /* 0x00cfe20000000000 */
[----:B------:R-:W-:Y:S01]  /*0b00*/  UMOV UR6, 0x400 ;  /* 0x0000040000067882 */ /* 0x000fe20000000000 */
[----:B------:R-:W-:Y:S01]  /*0b10*/  USEL UR4, UR4, 0x320, UP3 ;  /* 0x0000032004047887 */ /* 0x000fe20009800000 */
        /* <DEDUP_REMOVED lines=9> */
[----:B------:R-:W2:Y:S02]  /*0bb0*/  FENCE.VIEW.ASYNC.S ;  /* 0x00000000000073c6 */ /* 0x000ea40000000000 */
[----:B--2---:R4:W2:Y:S08]  /*0bc0*/  SYNCS.EXCH.64 URZ, [UR6+0x120], UR8 ;  /* 0x0001200806ff75b2 */ /* 0x0048b00008000100 */
[----:B------:R4:W3:Y:S01]  /*0bd0*/  SYNCS.EXCH.64 URZ, [UR6+0x130], UR4 ;  /* 0x0001300406ff75b2 */ /* 0x0008e20008000100 */
[----:B------:R4:W1:Y:S01]  /*0be0*/  SYNCS.EXCH.64 URZ, [UR6+0x128], UR8 ;  /* 0x0001280806ff75b2 */ /* 0x0008620008000100 */
[----:B------:R4:W1:Y:S02]  /*0bf0*/  SYNCS.EXCH.64 URZ, [UR6+0x138], UR4 ;  /* 0x0001380406ff75b2 */ /* 0x0008640008000100 */
[----:B----4-:R-:W-:Y:S01]  /*0c00*/  NOP ;  /* 0x0000000000007918 */ /* 0x010fe20000000000 */
.L_x_13:
[----:B------:R-:W4:Y:S01]  /*0c10*/  SHFL.IDX PT, R0, R47, RZ, 0x1f ;  /* 0x00001fff2f007589 */ /* 0x000f2200000e0000 */
[----:B------:R-:W-:Y:S01]  /*0c20*/  NOP ;  /* 0x0000000000007918 */ /* 0x000fe20000000000 */
[----:B----4-:R-:W-:-:S13]  /*0c30*/  ISETP.NE.AND P0, PT, R0, 0x5, PT ;  /* 0x000000050000780c */ /* 0x010fda0003f05270 */
[----:B------:R-:W-:Y:S05]  /*0c40*/  @P0 BRA `(.L_x_14) ;  /* 0x0000000000540947 */ /* 0x000fea0003800000 */
[----:B--23--:R-:W-:Y:S01]  /*0c50*/  UMOV UR4, 0x400 ;  /* 0x0000040000047882 */ /* 0x00cfe20000000000 */
        /* <DEDUP_REMOVED lines=14> */
[----:B------:R4:W1:Y:S01]  /*0d40*/  SYNCS.EXCH.64 URZ, [UR4+0x168], UR8 ;  /* 0x0001680804ff75b2 */ /* 0x0008620008000100 */
[----:B------:R4:W1:Y:S01]  /*0d50*/  SYNCS.EXCH.64 URZ, [UR4+0x150], UR6 ;  /* 0x0001500604ff75b2 */ /* 0x0008620008000100 */
[----:B------:R4:W1:Y:S01]  /*0d60*/  SYNCS.EXCH.64 URZ, [UR4+0x170], UR8 ;  /* 0x0001700804ff75b2 */ /* 0x0008620008000100 */
[----:B------:R4:W1:Y:S01]  /*0d70*/  SYNCS.EXCH.64 URZ, [UR4+0x158], UR6 ;  /* 0x0001580604ff75b2 */ /* 0x0008620008000100 */
[----:B------:R4:W1:Y:S02]  /*0d80*/  SYNCS.EXCH.64 URZ, [UR4+0x178], UR8 ;  /* 0x0001780804ff75b2 */ /* 0x0008640008000100 */
[----:B----4-:R-:W-:Y:S01]  /*0d90*/  NOP ;  /* 0x0000000000007918 */ /* 0x010fe20000000000 */
.L_x_14:
[----:B------:R-:W4:Y:S01]  /*0da0*/  SHFL.IDX PT, R0, R47, RZ, 0x1f ;  /* 0x00001fff2f007589 */ /* 0x000f2200000e0000 */
[----:B------:R-:W-:Y:S01]  /*0db0*/  ISETP.NE.OR P1, PT, RZ, UR25, !P1 ;  /* 0x00000019ff007c0c */ /* 0x000fe2000cf25670 */
[----:B------:R-:W-:Y:S01]  /*0dc0*/  NOP ;  /* 0x0000000000007918 */ /* 0x000fe20000000000 */
[----:B----4-:R-:W-:-:S13]  /*0dd0*/  ISETP.NE.AND P0, PT, R0, 0x3, PT ;  /* 0x000000030000780c */ /* 0x010fda0003f05270 */
[----:B------:R-:W-:Y:S05]  /*0de0*/  @P0 BRA `(.L_x_15) ;  /* 0x0000000000340947 */ /* 0x000fea0003800000 */
[----:B--23--:R-:W-:Y:S01]  /*0df0*/  UMOV UR4, 0x400 ;  /* 0x0000040000047882 */ /* 0x00cfe20000000000 */
[----:B------:R-:W-:Y:S01]  /*0e00*/  UMOV UR6, 0x20 ;  /* 0x0000002000067882 */ /* 0x000fe20000000000 */
[----:B------:R-:W-:Y:S02]  /*0e10*/  ULEA UR4, UR47, UR4, 0x18 ;  /* 0x000000042f047291 */ /* 0x000fe4000f8ec0ff */
[----:B------:R-:W-:-:S04]  /*0e20*/  UIADD3 UR6, UPT, UPT, -UR6, 0x100000, URZ ;  /* 0x0010000006067890 */ /* 0x000fc8000fffe1ff */
[----:B------:R-:W-:Y:S02]  /*0e30*/  USHF.L.U32 UR7, UR6, 0xb, URZ ;  /* 0x0000000b06077899 */ /* 0x000fe400080006ff */
[----:B------:R-:W-:Y:S01]  /*0e40*/  USHF.L.U32 UR6, UR6, 0x1, URZ ;  /* 0x0000000106067899 */ /* 0x000fe200080006ff */
[----:B------:R-:W-:Y:S01]  /*0e50*/  ELECT P0, URZ, PT ;  /* 0x0000000000ff782f */ /* 0x000fe20003800000 */
[----:B------:R-:W2:Y:S10]  /*0e60*/  FENCE.VIEW.ASYNC.S ;  /* 0x00000000000073c6 */ /* 0x000eb40000000000 */
[----:B--2---:R4:W2:Y:S01]  /*0e70*/  SYNCS.EXCH.64 URZ, [UR4+0x180], UR6 ;  /* 0x0001800604ff75b2 */ /* 0x0048a20008000100 */
[----:B------:R4:W3:Y:S01]  /*0e80*/  SYNCS.EXCH.64 URZ, [UR4+0x190], UR6 ;  /* 0x0001900604ff75b2 */ /* 0x0008e20008000100 */
[----:B------:R4:W1:Y:S01]  /*0e90*/  SYNCS.EXCH.64 URZ, [UR4+0x188], UR6 ;  /* 0x0001880604ff75b2 */ /* 0x0008620008000100 */
[----:B------:R4:W1:Y:S02]  /*0ea0*/  SYNCS.EXCH.64 URZ, [UR4+0x198], UR6 ;  /* 0x0001980604ff75b2 */ /* 0x0008640008000100 */
[----:B----4-:R-:W-:Y:S01]  /*0eb0*/  NOP ;  /* 0x0000000000007918 */ /* 0x010fe20000000000 */
.L_x_15:
[----:B------:R-:W-:Y:S01]  /*0ec0*/  VOTEU.ALL UP0, P1 ;  /* 0x0000000000ff7886 */ /* 0x000fe20000800000 */
[----:B--23--:R-:W-:Y:S01]  /*0ed0*/  UMOV UR4, 0x20 ;  /* 0x0000002000047882 */ /* 0x00cfe20000000000 */
[----:B------:R-:W2:Y:S01]  /*0ee0*/  LDCU UR7, c[0x0][0x36c] ;  /* 0x00006d80ff0777ac */ /* 0x000ea20008000800 */
[----:B------:R-:W-:Y:S01]  /*0ef0*/  NOP ;  /* 0x0000000000007918 */ /* 0x000fe20000000000 */
[----:B------:R-:W-:Y:S01]  /*0f00*/  LOP3.LUT R0, R60, 0x1f, RZ, 0xc0, !PT ;  /* 0x0000001f3c007812 */ /* 0x000fe200078ec0ff */
[----:B------:R-:W-:Y:S01]  /*0f10*/  @!UP0 UMOV UR6, 0x400 ;  /* 0x0000040000068882 */ /* 0x000fe20000000000 */
[----:B------:R-:W-:-:S04]  /*0f20*/  @!UP0 UIADD3 UR4, UPT, UPT, -UR4, 0x100000, URZ ;  /* 0x0010000004048890 */ /* 0x000fc8000fffe1ff */
[----:B------:R-:W-:Y:S02]  /*0f30*/  @!UP0 USHF.L.U32 UR5, UR4, 0xb, URZ ;  /* 0x0000000b04058899 */ /* 0x000fe400080006ff */
[----:B------:R-:W-:Y:S02]  /*0f40*/  @!UP0 USHF.L.U32 UR4, UR4, 0x1, URZ ;  /* 0x0000000104048899 */ /* 0x000fe400080006ff */
[----:B------:R-:W-:Y:S01]  /*0f50*/  @!UP0 ULEA UR6, UR47, UR6, 0x18 ;  /* 0x000000062f068291 */ /* 0x000fe2000f8ec0ff */
[----:B------:R-:W-:Y:S01]  /*0f60*/  VOTEU.ALL UP0, P1 ;  /* 0x0000000000ff7886 */ /* 0x000fe20000800000 */
[----:B------:R-:W-:Y:S02]  /*0f70*/  UISETP.NE.AND UP4, UPT, UR25, URZ, UPT ;  /* 0x000000ff1900728c */ /* 0x000fe4000bf85270 */
[----:B--2---:R-:W-:Y:S01]  /*0f80*/  UISETP.EQ.U32.AND UP5, UPT, UR7, 0x1, UPT ;  /* 0x000000010700788c */ /* 0x004fe2000bfa2070 */
[----:B------:R-:W2:Y:S07]  /*0f90*/  FENCE.VIEW.ASYNC.S ;  /* 0x00000000000073c6 */ /* 0x000eae0000000000 */
[----:B--2---:R2:W3:Y:S01]  /*0fa0*/  @!UP0 SYNCS.EXCH.64 URZ, [UR6+0x1a0], UR4 ;  /* 0x0001a00406ff85b2 */ /* 0x0044e20008000100 */
[----:B------:R-:W-:Y:S05]  /*0fb0*/  BRA.U !UP5, `(.L_x_16) ;  /* 0x000000010d087547 */ /* 0x000fea000b800000 */
[----:B-1-3--:R-:W-:Y:S01]  /*0fc0*/  UCGABAR_ARV ;  /* 0x00000000000079c7 */ /* 0x00afe20008000000 */
[----:B------:R-:W-:Y:S05]  /*0fd0*/  BRA `(.L_x_17) ;  /* 0x0000000000047947 */ /* 0x000fea0003800000 */
.L_x_16:
[----:B-1-3--:R-:W-:Y:S01]  /*0fe0*/  NOP ;  /* 0x0000000000007918 */ /* 0x00afe20000000000 */
.L_x_17:
[----:B------:R-:W1:Y:S01]  /*0ff0*/  S2UR UR20, SR_CTAID.X ;  /* 0x00000000001479c3 */ /* 0x000e620000002500 */
[----:B------:R-:W-:-:S05]  /*1000*/  CS2R.32 R50, SR_CgaSize ;  /* 0x0000000000327805 */ /* 0x000fca0000008a00 */
[----:B------:R-:W-:-:S05]  /*1010*/  IMAD R50, R50, -0xa0, RZ ;  /* 0xffffff6032327824 */ /* 0x000fca00078e02ff */
[----:B--2---:R-:W-:-:S14]  /*1020*/  R2UR UR5, R50 ;  /* 0x00000000320572ca */ /* 0x004fdc00000e0000 */
[----:B------:R-:W2:Y:S01]  /*1030*/  LDCU UR5, c[0x0][UR5+0x2b0] ;  /* 0x00005600050577ac */ /* 0x000ea20008000800 */
[----:B------:R-:W-:-:S05]  /*1040*/  CS2R.32 R50, SR_CgaSize ;  /* 0x0000000000327805 */ /* 0x000fca0000008a00 */
[----:B------:R-:W-:-:S05]  /*1050*/  IMAD R50, R50, -0xa0, RZ ;  /* 0xffffff6032327824 */ /* 0x000fca00078e02ff */
[----:B------:R-:W-:-:S14]  /*1060*/  R2UR UR4, R50 ;  /* 0x00000000320472ca */ /* 0x000fdc00000e0000 */
[----:B------:R-:W3:Y:S01]  /*1070*/  LDCU UR4, c[0x0][UR4+0x2b4] ;  /* 0x00005680040477ac */ /* 0x000ee20008000800 */
[----:B------:R-:W4:Y:S01]  /*1080*/  S2UR UR7, SR_CTAID.Y ;  /* 0x00000000000779c3 */ /* 0x000f220000002600 */
[----:B------:R-:W-:-:S05]  /*1090*/  CS2R.32 R50, SR_CgaSize ;  /* 0x0000000000327805 */ /* 0x000fca0000008a00 */
[----:B------:R-:W-:-:S05]  /*10a0*/  IMAD R50, R50, -0xa0, RZ ;  /* 0xffffff6032327824 */ /* 0x000fca00078e02ff */
[----:B------:R-:W-:-:S14]  /*10b0*/  R2UR UR8, R50 ;  /* 0x00000000320872ca */ /* 0x000fdc00000e0000 */
[----:B------:R-:W3:Y:S01]  /*10c0*/  LDCU UR8, c[0x0][UR8+0x2a0] ;  /* 0x00005400080877ac */ /* 0x000ee20008000800 */
[----:B------:R-:W3:Y:S01]  /*10d0*/  LDCU UR21, c[0x0][0xb24] ;  /* 0x00016480ff1577ac */ /* 0x000ee20008000800 */
[----:B------:R-:W1:Y:S01]  /*10e0*/  S2UR UR36, SR_CTAID.Z ;  /* 0x00000000002479c3 */ /* 0x000e620000002700 */
[----:B------:R-:W-:-:S05]  /*10f0*/  CS2R.32 R50, SR_CgaSize ;  /* 0x0000000000327805 */ /* 0x000fca0000008a00 */
[----:B------:R-:W-:-:S05]  /*1100*/  IMAD R50, R50, -0xa0, RZ ;  /* 0xffffff6032327824 */ /* 0x000fca00078e02ff */
[----:B------:R-:W-:-:S14]  /*1110*/  R2UR UR63, R50 ;  /* 0x00000000323f72ca */ /* 0x000fdc00000e0000 */
[----:B------:R-:W3:Y:S01]  /*1120*/  LDCU UR63, c[0x0][UR63+0x2a4] ;  /* 0x000054803f3f77ac */ /* 0x000ee20008000800 */
[----:B------:R-:W-:Y:S02]  /*1130*/  UISETP.GT.U32.AND UP0, UPT, UR48, 0xffff, UPT ;  /* 0x0000ffff3000788c */ /* 0x000fe4000bf04070 */
[----:B------:R-:W-:Y:S01]  /*1140*/  USHF.L.U32 UR27, UR47, 0xa, URZ ;  /* 0x0000000a2f1b7899 */ /* 0x000fe200080006ff */
[----:B-1----:R-:W-:Y:S01]  /*1150*/  I2FP.F32.U32 R3, UR20 ;  /* 0x0000001400037c45 */ /* 0x002fe20008201000 */
[----:B------:R-:W-:Y:S01]  /*1160*/  UMOV UR30, 0x5 ;  /* 0x00000005001e7882 */ /* 0x000fe20000000000 */
[----:B------:R-:W1:Y:S03]  /*1170*/  LDCU UR45, c[0x0][0xb24] ;  /* 0x00016480ff2d77ac */ /* 0x000e660008000800 */
[----:B--2---:R-:W-:Y:S01]  /*1180*/  FMUL R3, R3, UR5 ;  /* 0x0000000503037c20 */ /* 0x004fe20008400000 */
[----:B------:R-:W2:Y:S01]  /*1190*/  LDCU UR29, c[0x0][0xb30] ;  /* 0x00016600ff1d77ac */ /* 0x000ea20008000800 */
[----:B----4-:R-:W-:Y:S01]  /*11a0*/  I2FP.F32.U32 R2, UR7 ;  /* 0x0000000700027c45 */ /* 0x010fe20008201000 */
[----:B------:R-:W-:-:S03]  /*11b0*/  USHF.L.U32 UR44, UR20, 0x6, URZ ;  /* 0x00000006142c7899 */ /* 0x000fc600080006ff */
[----:B------:R-:W4:Y:S01]  /*11c0*/  F2I.U32.TRUNC.NTZ R3, R3 ;  /* 0x0000000300037305 */ /* 0x000f22000020f000 */
[----:B------:R-:W-:Y:S01]  /*11d0*/  USEL UR26, UR48, 0xffff, !UP0 ;  /* 0x0000ffff301a7887 */ /* 0x000fe2000c000000 */
[----:B---3--:R-:W-:Y:S01]  /*11e0*/  FMUL R2, R2, UR4 ;  /* 0x0000000402027c20 */ /* 0x008fe20008400000 */
[----:B------:R-:W-:Y:S01]  /*11f0*/  UISETP.GE.AND UP2, UPT, UR21, 0x1, UPT ;  /* 0x000000011500788c */ /* 0x000fe2000bf46270 */
[----:B------:R-:W-:-:S04]  /*1200*/  UMOV UR24, UR7 ;  /* 0x0000000700187c82 */ /* 0x000fc80008000000 */
[----:B------:R-:W3:Y:S01]  /*1210*/  F2I.U32.TRUNC.NTZ R2, R2 ;  /* 0x0000000200027305 */ /* 0x000ee2000020f000 */
[----:B----4-:R-:W-:Y:S02]  /*1220*/  R2UR UR4, R3 ;  /* 0x00000000030472ca */ /* 0x010fe400000e0000 */
[----:B------:R-:W-:Y:S02]  /*1230*/  PRMT R3, RZ, 0x7610, R3 ;  /* 0x00007610ff037816 */ /* 0x000fe40000000003 */
[----:B---3--:R-:W-:Y:S02]  /*1240*/  R2UR UR6, R2 ;  /* 0x00000000020672ca */ /* 0x008fe400000e0000 */
[----:B------:R-:W-:-:S07]  /*1250*/  PRMT R2, RZ, 0x7610, R2 ;  /* 0x00007610ff027816 */ /* 0x000fce0000000002 */
[----:B------:R-:W-:-:S04]  /*1260*/  UIADD3 UR5, UPT, UPT, -UR4, URZ, URZ ;  /* 0x000000ff04057290 */ /* 0x000fc8000fffe1ff */
[----:B------:R-:W-:Y:S02]  /*1270*/  UIMAD UR5, UR8, UR5, UR20 ;  /* 0x00000005080572a4 */ /* 0x000fe4000f8e0214 */
[----:B------:R-:W-:-:S04]  /*1280*/  UIADD3 UR4, UPT, UPT, -UR6, URZ, URZ ;  /* 0x000000ff06047290 */ /* 0x000fc8000fffe1ff */
[----:B------:R-:W-:Y:S01]  /*1290*/  IMAD.U32 R50, RZ, RZ, UR5 ;  /* 0x00000005ff327e24 */ /* 0x000fe2000f8e00ff */
[----:B------:R-:W-:Y:S01]  /*12a0*/  UIMAD UR63, UR63, UR4, UR7 ;  /* 0x000000043f3f72a4 */ /* 0x000fe2000f8e0207 */
[----:B-12---:R-:W-:Y:S11]  /*12b0*/  BRA.U UP4, `(.L_x_18) ;  /* 0x0000000104407547 */ /* 0x006ff6000b800000 */
[----:B------:R-:W-:-:S13]  /*12c0*/  R2UR UR4, R50 ;  /* 0x00000000320472ca */ /* 0x000fda00000e0000 */
[----:B------:R-:W-:Y:S02]  /*12d0*/  UISETP.GT.U32.AND UP0, UPT, UR4, 0x1, UPT ;  /* 0x000000010400788c */ /* 0x000fe4000bf04070 */
[----:B------:R-:W-:Y:S02]  /*12e0*/  ULOP3.LUT UR4, UR4, 0xfffffffe, URZ, 0xc0, !UPT ;  /* 0xfffffffe04047892 */ /* 0x000fe4000f8ec0ff */
[----:B------:R-:W-:Y:S02]  /*12f0*/  UISETP.NE.AND UP1, UPT, UR63, URZ, UP0 ;  /* 0x000000ff3f00728c */ /* 0x000fe40008725270 */
[----:B------:R-:W-:Y:S02]  /*1300*/  UISETP.NE.AND UP0, UPT, UR63, 0x1, UP0 ;  /* 0x000000013f00788c */ /* 0x000fe40008705270 */
[----:B------:R-:W-:Y:S02]  /*1310*/  USEL UR7, URZ, 0x1, UP1 ;  /* 0x00000001ff077887 */ /* 0x000fe40008800000 */
[----:B------:R-:W-:-:S02]  /*1320*/  USEL UR6, URZ, 0x4, UP0 ;  /* 0x00000004ff067887 */ /* 0x000fc40008000000 */
[----:B------:R-:W-:Y:S02]  /*1330*/  USEL UR5, URZ, 0x2, UP1 ;  /* 0x00000002ff057887 */ /* 0x000fe40008800000 */
[----:B------:R-:W-:Y:S02]  /*1340*/  ULEA UR4, UR63, UR4, 0x1 ;  /* 0x000000043f047291 */ /* 0x000fe4000f8e08ff */
[----:B------:R-:W-:Y:S02]  /*1350*/  USEL UR8, URZ, 0x8, UP0 ;  /* 0x00000008ff087887 */ /* 0x000fe40008000000 */
[----:B------:R-:W-:-:S03]  /*1360*/  UIADD3 UR5, UPT, UPT, UR5, UR6, UR7 ;  /* 0x0000000605057290 */ /* 0x000fc6000fffe007 */
[----:B------:R-:W-:Y:S01]  /*1370*/  UMOV UR6, 0x3 ;  /* 0x0000000300067882 */ /* 0x000fe20000000000 */
[----:B------:R-:W-:Y:S02]  /*1380*/  UIADD3 UR5, UPT, UPT, UR5, UR8, URZ ;  /* 0x0000000805057290 */ /* 0x000fe4000fffe0ff */
[----:B------:R-:W-:-:S04]  /*1390*/  USHF.L.U32 UR4, UR6, UR4, URZ ;  /* 0x0000000406047299 */ /* 0x000fc800080006ff */
[----:B------:R-:W-:Y:S02]  /*13a0*/  MOV R3, UR5 ;  /* 0x0000000500037c02 */ /* 0x000fe40008000f00 */
[----:B------:R-:W-:Y:S02]  /*13b0*/  IMAD.U32 R2, RZ, RZ, UR4 ;  /* 0x00000004ff027e24 */ /* 0x000fe4000f8e00ff */
.L_x_18:
[----:B------:R-:W-:Y:S05]  /*13c0*/  BRA.U !UP2, `(.L_x_19) ;  /* 0x000000010ad47547 */ /* 0x000fea000b800000 */
[----:B------:R-:W1:Y:S01]  /*13d0*/  LDCU.128 UR12, c[0x0][0xb10] ;  /* 0x00016200ff0c77ac */ /* 0x000e620008000c00 */
[----:B------:R-:W2:Y:S01]  /*13e0*/  LDCU UR6, c[0x0][0x370] ;  /* 0x00006e00ff0677ac */ /* 0x000ea20008000800 */
[----:B------:R-:W3:Y:S01]  /*13f0*/  LDCU UR5, c[0x0][0x374] ;  /* 0x00006e80ff0577ac */ /* 0x000ee20008000800 */
[----:B------:R-:W4:Y:S01]  /*1400*/  LDCU UR28, c[0x0][0xb0c] ;  /* 0x00016180ff1c77ac */ /* 0x000f220008000800 */
[----:B------:R-:W4:Y:S01]  /*1410*/  LDCU UR4, c[0x0][0xb20] ;  /* 0x00016400ff0477ac */ /* 0x000f220008000800 */
[----:B------:R-:W4:Y:S01]  /*1420*/  LDCU.64 UR8, c[0x0][0xb28] ;  /* 0x00016500ff0877ac */ /* 0x000f220008000a00 */
[----:B-1----:R-:W-:Y:S02]  /*1430*/  UISETP.NE.AND UP0, UPT, UR14, 0x1, UPT ;  /* 0x000000010e00788c */ /* 0x002fe4000bf05270 */
[----:B---3--:R-:W-:Y:S02]  /*1440*/  UIMAD.WIDE.U32 UR10, UR5, UR15, URZ ;  /* 0x0000000f050a72a5 */ /* 0x008fe4000f8e00ff */
[----:B--2---:R-:W-:-:S02]  /*1450*/  UIMAD.WIDE.U32 UR18, UR6, UR12, URZ ;  /* 0x0000000c061272a5 */ /* 0x004fc4000f8e00ff */
[----:B----4-:R-:W-:Y:S02]  /*1460*/  UISETP.NE.AND UP1, UPT, UR28, 0x1, UPT ;  /* 0x000000011c00788c */ /* 0x010fe4000bf25270 */
[----:B------:R-:W-:Y:S01]  /*1470*/  UISETP.NE.AND UP2, UPT, UR21, 0x1, UPT ;  /* 0x000000011500788c */ /* 0x000fe2000bf45270 */
[----:B------:R-:W-:Y:S02]  /*1480*/  UMOV UR10, UR11 ;  /* 0x0000000b000a7c82 */ /* 0x000fe40008000000 */
[----:B------:R-:W-:Y:S01]  /*1490*/  UMOV UR18, UR19 ;  /* 0x0000001300127c82 */ /* 0x000fe20008000000 */
[----:B------:R-:W-:Y:S02]  /*14a0*/  @UP0 USHF.R.U32.HI UR5, URZ, UR4, UR10 ;  /* 0x00000004ff050299 */ /* 0x000fe4000801160a */
[----:B------:R-:W-:Y:S02]  /*14b0*/  UIMAD.WIDE.U32 UR22, UR24, UR15, URZ ;  /* 0x0000000f181672a5 */ /* 0x000fe4000f8e00ff */
[----:B------:R-:W-:-:S02]  /*14c0*/  UIMAD.WIDE.U32 UR10, UR5, UR8, URZ ;  /* 0x00000008050a72a5 */ /* 0x000fc4000f8e00ff */
[----:B------:R-:W-:Y:S02]  /*14d0*/  @UP1 USHF.R.U32.HI UR6, URZ, UR13, UR18 ;  /* 0x0000000dff061299 */ /* 0x000fe40008011612 */
[----:B------:R-:W-:Y:S02]  /*14e0*/  UIMAD.WIDE.U32 UR16, UR20, UR12, URZ ;  /* 0x0000000c141072a5 */ /* 0x000fe4000f8e00ff */
[----:B------:R-:W-:Y:S01]  /*14f0*/  UIMAD.WIDE.U32 UR18, UR6, UR8, URZ ;  /* 0x00000008061272a5 */ /* 0x000fe2000f8e00ff */
[----:B------:R-:W-:Y:S01]  /*1500*/  UMOV UR22, UR23 ;  /* 0x0000001700167c82 */ /* 0x000fe20008000000 */
[----:B------:R-:W-:Y:S01]  /*1510*/  UMOV UR10, UR11 ;  /* 0x0000000b000a7c82 */ /* 0x000fe20008000000 */
[----:B------:R-:W-:Y:S02]  /*1520*/  USHF.R.U32.HI UR22, URZ, UR4, UR22 ;  /* 0x00000004ff167299 */ /* 0x000fe40008011616 */
[----:B------:R-:W-:Y:S02]  /*1530*/  @UP2 USHF.R.U32.HI UR5, URZ, UR9, UR10 ;  /* 0x00000009ff052299 */ /* 0x000fe4000801160a */
[----:B------:R-:W-:Y:S01]  /*1540*/  UMOV UR7, UR19 ;  /* 0x0000001300077c82 */ /* 0x000fe20008000000 */
[----:B------:R-:W-:Y:S01]  /*1550*/  UMOV UR16, UR17 ;  /* 0x0000001100107c82 */ /* 0x000fe20008000000 */
[----:B------:R-:W-:-:S02]  /*1560*/  @UP2 USHF.R.U32.HI UR6, URZ, UR9, UR7 ;  /* 0x00000009ff062299 */ /* 0x000fc40008011607 */
[----:B------:R-:W-:Y:S02]  /*1570*/  USHF.R.U32.HI UR13, URZ, UR13, UR16 ;  /* 0x0000000dff0d7299 */ /* 0x000fe40008011610 */
[----:B------:R-:W-:Y:S02]  /*1580*/  USEL UR4, UR24, UR22, !UP0 ;  /* 0x0000001618047287 */ /* 0x000fe4000c000000 */
[----:B------:R-:W-:Y:S02]  /*1590*/  UIMAD UR7, UR5, UR21, URZ ;  /* 0x00000015050772a4 */ /* 0x000fe4000f8e02ff */
[----:B------:R-:W-:Y:S02]  /*15a0*/  USEL UR5, UR20, UR13, !UP1 ;  /* 0x0000000d14057287 */ /* 0x000fe4000c800000 */
[----:B------:R-:W-:Y:S02]  /*15b0*/  UIMAD UR12, UR6, UR21, URZ ;  /* 0x00000015060c72a4 */ /* 0x000fe4000f8e02ff */
[----:B------:R-:W-:-:S02]  /*15c0*/  UISETP.GE.AND UP0, UPT, UR4, UR7, UPT ;  /* 0x000000070400728c */ /* 0x000fc4000bf06270 */
[----:B------:R-:W-:Y:S02]  /*15d0*/  UIMAD.WIDE.U32 UR10, UR4, UR8, URZ ;  /* 0x00000008040a72a5 */ /* 0x000fe4000f8e00ff */
[----:B------:R-:W-:Y:S02]  /*15e0*/  UISETP.GE.OR UP0, UPT, UR5, UR12, UP0 ;  /* 0x0000000c0500728c */ /* 0x000fe40008706670 */
[----:B------:R-:W-:Y:S02]  /*15f0*/  UIMAD.WIDE.U32 UR12, UR5, UR8, URZ ;  /* 0x00000008050c72a5 */ /* 0x000fe4000f8e00ff */
[----:B------:R-:W-:Y:S01]  /*1600*/  UIADD3 UR10, UPT, UPT, -UR4, URZ, URZ ;  /* 0x000000ff040a7290 */ /* 0x000fe2000fffe1ff */
[----:B------:R-:W-:Y:S01]  /*1610*/  UMOV UR8, UR11 ;  /* 0x0000000b00087c82 */ /* 0x000fe20008000000 */
[----:B------:R-:W-:Y:S02]  /*1620*/  UIADD3 UR11, UPT, UPT, -UR5, URZ, URZ ;  /* 0x000000ff050b7290 */ /* 0x000fe4000fffe1ff */
[----:B------:R-:W-:-:S03]  /*1630*/  USHF.R.U32.HI UR8, URZ, UR9, UR8 ;  /* 0x00000009ff087299 */ /* 0x000fc60008011608 */
[----:B------:R-:W-:Y:S01]  /*1640*/  @!UP0 UMOV UR7, UR13 ;  /* 0x0000000d00078c82 */ /* 0x000fe20008000000 */
[----:B------:R-:W-:Y:S02]  /*1650*/  UIMAD UR24, UR14, UR10, UR24 ;  /* 0x0000000a0e1872a4 */ /* 0x000fe4000f8e0218 */
[----:B------:R-:W-:Y:S02]  /*1660*/  USEL UR8, UR4, UR8, !UP2 ;  /* 0x0000000804087287 */ /* 0x000fe4000d000000 */
[----:B------:R-:W-:Y:S02]  /*1670*/  @!UP0 USHF.R.U32.HI UR7, URZ, UR9, UR7 ;  /* 0x00000009ff078299 */ /* 0x000fe40008011607 */
[----:B------:R-:W-:Y:S02]  /*1680*/  UIADD3 UR9, UPT, UPT, -UR8, URZ, URZ ;  /* 0x000000ff08097290 */ /* 0x000fe4000fffe1ff */
[----:B------:R-:W-:Y:S02]  /*1690*/  @!UP0 USEL UR7, UR5, UR7, !UP2 ;  /* 0x0000000705078287 */ /* 0x000fe4000d000000 */
[----:B------:R-:W-:-:S02]  /*16a0*/  UIMAD UR9, UR21, UR9, UR4 ;  /* 0x00000009150972a4 */ /* 0x000fc4000f8e0204 */
[----:B------:R-:W-:Y:S02]  /*16b0*/  @!UP0 UIADD3 UR8, UPT, UPT, UR8, -UR7, URZ ;  /* 0x8000000708088290 */ /* 0x000fe4000fffe0ff */
[----:B------:R-:W-:Y:S02]  /*16c0*/  @!UP0 UIMAD UR6, UR9, UR6, UR7 ;  /* 0x00000006090682a4 */ /* 0x000fe4000f8e0207 */
[----:B------:R-:W-:Y:S02]  /*16d0*/  @!UP0 UIMAD UR4, UR8, UR21, UR5 ;  /* 0x00000015080482a4 */ /* 0x000fe4000f8e0205 */
[----:B------:R-:W-:Y:S02]  /*16e0*/  UIMAD UR20, UR28, UR11, UR20 ;  /* 0x0000000b1c1472a4 */ /* 0x000fe4000f8e0214 */
[----:B------:R-:W-:Y:S01]  /*16f0*/  UIMAD UR24, UR4, UR14, UR24 ;  /* 0x0000000e041872a4 */ /* 0x000fe2000f8e0218 */
[----:B------:R-:W-:Y:S02]  /*1700*/  @!UP0 UMOV UR5, UR6 ;  /* 0x0000000600058c82 */ /* 0x000fe40008000000 */
[----:B------:R-:W-:-:S12]  /*1710*/  UIMAD UR20, UR5, UR28, UR20 ;  /* 0x0000001c051472a4 */ /* 0x000fd8000f8e0214 */
.L_x_19:
[----:B------:R-:W-:Y:S02]  /*1720*/  UISETP.NE.AND UP1, UPT, UR29, 0x1, UPT ;  /* 0x000000011d00788c */ /* 0x000fe4000bf25270 */
[----:B------:R-:W-:Y:S02]  /*1730*/  ULOP3.LUT UR21, UR26, 0xffff, URZ, 0xc0, !UPT ;  /* 0x0000ffff1a157892 */ /* 0x000fe4000f8ec0ff */
[----:B------:R-:W-:Y:S02]  /*1740*/  UISETP.NE.AND UP0, UPT, UR25, 0x2, UPT ;  /* 0x000000021900788c */ /* 0x000fe4000bf05270 */
[----:B------:R-:W-:Y:S02]  /*1750*/  ULOP3.LUT UR22, UR27, 0x800, URZ, 0xc0, !UPT ;  /* 0x000008001b167892 */ /* 0x000fe4000f8ec0ff */
[----:B------:R-:W-:Y:S02]  /*1760*/  ULOP3.LUT UR44, UR44, 0x40, URZ, 0xc0, !UPT ;  /* 0x000000402c2c7892 */ /* 0x000fe4000f8ec0ff */
[----:B------:R-:W-:Y:S01]  /*1770*/  USHF.L.U32 UR21, UR30, UR21, URZ ;  /* 0x000000151e157299 */ /* 0x000fe200080006ff */
[----:B------:R-:W-:Y:S11]  /*1780*/  BRA.U UP1, `(.L_x_20) ;  /* 0x0000000101447547 */ /* 0x000ff6000b800000 */
[----:B------:R-:W1:Y:S01]  /*1790*/  LDCU.128 UR8, c[0x0][0xb10] ;  /* 0x00016200ff0877ac */ /* 0x000e620008000c00 */
[----:B------:R-:W2:Y:S01]  /*17a0*/  LDCU UR12, c[0x0][0xb0c] ;  /* 0x00016180ff0c77ac */ /* 0x000ea20008000800 */
[----:B------:R-:W3:Y:S01]  /*17b0*/  LDCU UR13, c[0x0][0xb20] ;  /* 0x00016400ff0d77ac */ /* 0x000ee20008000800 */
[----:B-1----:R-:W-:Y:S02]  /*17c0*/  UIMAD.WIDE.U32 UR6, UR20, UR8, URZ ;  /* 0x00000008140672a5 */ /* 0x002fe4000f8e00ff */
[----:B------:R-:W-:Y:S02]  /*17d0*/  UIMAD.WIDE.U32 UR4, UR24, UR11, URZ ;  /* 0x0000000b180472a5 */ /* 0x000fe4000f8e00ff */
[----:B--2---:R-:W-:Y:S02]  /*17e0*/  UISETP.NE.AND UP2, UPT, UR12, 0x1, UPT ;  /* 0x000000010c00788c */ /* 0x004fe4000bf45270 */
[----:B------:R-:W-:Y:S01]  /*17f0*/  UISETP.NE.AND UP1, UPT, UR10, 0x1, UPT ;  /* 0x000000010a00788c */ /* 0x000fe2000bf25270 */
[----:B------:R-:W-:-:S02]  /*1800*/  UMOV UR6, UR7 ;  /* 0x0000000700067c82 */ /* 0x000fc40008000000 */
[----:B------:R-:W-:Y:S01]  /*1810*/  UMOV UR4, UR5 ;  /* 0x0000000500047c82 */ /* 0x000fe20008000000 */
[----:B------:R-:W-:Y:S02]  /*1820*/  USHF.R.U32.HI UR6, URZ, UR9, UR6 ;  /* 0x00000009ff067299 */ /* 0x000fe40008011606 */
[----:B---3--:R-:W-:Y:S02]  /*1830*/  USHF.R.U32.HI UR4, URZ, UR13, UR4 ;  /* 0x0000000dff047299 */ /* 0x008fe40008011604 */
[----:B------:R-:W-:Y:S02]  /*1840*/  USEL UR5, UR20, UR6, !UP2 ;  /* 0x0000000614057287 */ /* 0x000fe4000d000000 */
[----:B------:R-:W-:-:S04]  /*1850*/  USEL UR4, UR24, UR4, !UP1 ;  /* 0x0000000418047287 */ /* 0x000fc8000c800000 */
[----:B------:R-:W-:Y:S02]  /*1860*/  UIADD3 UR6, UPT, UPT, UR5, -UR4, URZ ;  /* 0x8000000405067290 */ /* 0x000fe4000fffe0ff */
[----:B------:R-:W-:Y:S02]  /*1870*/  UIADD3 UR4, UPT, UPT, -UR5, UR4, URZ ;  /* 0x0000000405047290 */ /* 0x000fe4000fffe1ff */
[----:B------:R-:W-:Y:S02]  /*1880*/  UIMAD UR24, UR6, UR10, UR24 ;  /* 0x0000000a061872a4 */ /* 0x000fe4000f8e0218 */
[----:B------:R-:W-:-:S12]  /*1890*/  UIMAD UR20, UR4, UR12, UR20 ;  /* 0x0000000c041472a4 */ /* 0x000fd8000f8e0214 */
.L_x_20:
[----:B------:R-:W-:Y:S05]  /*18a0*/  BRA.U !UP5, `(.L_x_21) ;  /* 0x000000010d0c7547 */ /* 0x000fea000b800000 */
[----:B------:R-:W-:Y:S01]  /*18b0*/  UCGABAR_WAIT ;  /* 0x0000000000007dc7 */ /* 0x000fe20008000000 */
[----:B------:R-:W-:Y:S01]  /*18c0*/  CCTL.IVALL ;  /* 0x00000000ff00798f */ /* 0x000fe20002000000 */
[----:B------:R-:W-:Y:S05]  /*18d0*/  BRA `(.L_x_22) ;  /* 0x0000000000047947 */ /* 0x000fea0003800000 */
.L_x_21:
[----:B------:R-:W-:Y:S06]  /*18e0*/  BAR.SYNC.DEFER_BLOCKING 0x0 ;  /* 0x0000000000007b1d */ /* 0x000fec0000010000 */
.L_x_22:
[----:B------:R-:W-:Y:S05]  /*18f0*/  BRA.U UP0, `(.L_x_23) ;  /* 0x0000001900207547 */ /* 0x000fea000b800000 */
[----:B------:R-:W1:Y:S01]  /*1900*/  LDCU UR6, c[0x0][0x38c] ;  /* 0x00007180ff0677ac */ /* 0x000e620008000800 */
[----:B------:R-:W-:Y:S01]  /*1910*/  PLOP3.LUT P1, PT, PT, PT, UP3, 0x80, 0x8 ;  /* 0x000000000008781c */ /* 0x000fe20003f2f038 */
[----:B------:R-:W-:Y:S01]  /*1920*/  IMAD.MOV.U32 R12, RZ, RZ, 0x1 ;  /* 0x00000001ff0c7424 */ /* 0x000fe200078e00ff */
[----:B------:R-:W-:Y:S02]  /*1930*/  ISETP.NE.AND P2, PT, R0, RZ, P3 ;  /* 0x000000ff0000720c */ /* 0x000fe40001f45270 */
[----:B------:R-:W-:Y:S02]  /*1940*/  CS2R R10, SRZ ;  /* 0x00000000000a7805 */ /* 0x000fe4000001ff00 */
[----:B------:R-:W-:Y:S01]  /*1950*/  PLOP3.LUT P1, PT, P1, PT, PT, 0x8, 0x80 ;  /* 0x000000000080781c */ /* 0x000fe20000f2e170 */
[----:B------:R-:W-:Y:S01]  /*1960*/  IMAD.MOV.U32 R9, RZ, RZ, RZ ;  /* 0x000000ffff097224 */ /* 0x000fe200078e00ff */
[----:B------:R-:W2:Y:S01]  /*1970*/  LDCU UR38, c[0x0][0x370] ;  /* 0x00006e00ff2677ac */ /* 0x000ea20008000800 */
[----:B------:R-:W-:Y:S01]  /*1980*/  IMAD.MOV.U32 R8, RZ, RZ, 0x1 ;  /* 0x00000001ff087424 */ /* 0x000fe200078e00ff */
[----:B------:R-:W3:Y:S01]  /*1990*/  LDCU.64 UR26, c[0x0][0x348] ;  /* 0x00006900ff1a77ac */ /* 0x000ee20008000a00 */
[----:B------:R-:W-:Y:S01]  /*19a0*/  ULEA.HI UR42, UR22, UR44, URZ, 0x1a ;  /* 0x0000002c162a7291 */ /* 0x000fe2000f8fd0ff */
[----:B------:R-:W4:Y:S01]  /*19b0*/  LDCU UR37, c[0x0][0x374] ;  /* 0x00006e80ff2577ac */ /* 0x000f220008000800 */
[----:B-1----:R-:W-:-:S02]  /*19c0*/  UIADD3 UR5, UPT, UPT, UR6, 0x3f, URZ ;  /* 0x0000003f06057890 */ /* 0x002fc4000fffe0ff */
[----:B------:R-:W-:Y:S02]  /*19d0*/  UIADD3 UR48, UPT, UPT, UR6, 0x7e, URZ ;  /* 0x0000007e06307890 */ /* 0x000fe4000fffe0ff */
[----:B------:R-:W-:Y:S01]  /*19e0*/  USHF.R.S32.HI UR4, URZ, 0x1f, UR5 ;  /* 0x0000001fff047899 */ /* 0x000fe20008011405 */
[----:B------:R-:W-:-:S03]  /*19f0*/  UMOV UR7, URZ ;  /* 0x000000ff00077c82 */ /* 0x000fc60008000000 */
[----:B------:R-:W-:Y:S02]  /*1a00*/  ULEA.HI UR4, UR4, UR5, URZ, 0x6 ;  /* 0x0000000504047291 */ /* 0x000fe4000f8f30ff */
[----:B------:R-:W-:Y:S02]  /*1a10*/  UIADD3 UR5, UPT, UPT, UR6, -0x1, URZ ;  /* 0xffffffff06057890 */ /* 0x000fe4000fffe0ff */
[----:B------:R-:W-:Y:S02]  /*1a20*/  USHF.R.S32.HI UR40, URZ, 0x6, UR4 ;  /* 0x00000006ff287899 */ /* 0x000fe40008011404 */
[----:B------:R-:W-:Y:S02]  /*1a30*/  UISETP.GE.U32.AND UP1, UPT, UR5, -0x7f, UPT ;  /* 0xffffff810500788c */ /* 0x000fe4000bf26070 */
[----:B------:R-:W-:-:S04]  /*1a40*/  UISETP.LT.U32.AND UP0, UPT, UR40, 0xd, UPT ;  /* 0x0000000d2800788c */ /* 0x000fc8000bf01070 */
[----:B------:R-:W-:Y:S02]  /*1a50*/  USEL UR39, UR40, 0xd, UP0 ;  /* 0x0000000d28277887 */ /* 0x000fe40008000000 */
[----:B------:R-:W-:Y:S02]  /*1a60*/  UISETP.NE.AND UP0, UPT, UR25, URZ, UPT ;  /* 0x000000ff1900728c */ /* 0x000fe4000bf05270 */
[----:B------:R-:W-:Y:S02]  /*1a70*/  UIADD3 UR4, UPT, UPT, UR39, -0x1, URZ ;  /* 0xffffffff27047890 */ /* 0x000fe4000fffe0ff */
[----:B------:R-:W-:Y:S02]  /*1a80*/  @UP1 UIADD3 UR4, UPT, UPT, UR39, URZ, URZ ;  /* 0x000000ff27041290 */ /* 0x000fe4000fffe0ff */
[----:B------:R-:W-:Y:S02]  /*1a90*/  USEL UR23, UR46, 0x2, UP0 ;  /* 0x000000022e177887 */ /* 0x000fe40008000000 */
[----:B------:R-:W-:-:S02]  /*1aa0*/  UIADD3 UR43, UPT, UPT, UR40, -UR39, URZ ;  /* 0x80000027282b7290 */ /* 0x000fc4000fffe0ff */
[----:B------:R-:W-:Y:S02]  /*1ab0*/  UIADD3 UR25, UPT, UPT, UR4, 0x1, URZ ;  /* 0x0000000104197890 */ /* 0x000fe4000fffe0ff */
[----:B--234-:R-:W-:-:S12]  /*1ac0*/  UIADD3 UR41, UPT, UPT, -UR4, URZ, URZ ;  /* 0x000000ff04297290 */ /* 0x01cfd8000fffe1ff */
.L_x_43:
[----:B------:R-:W-:Y:S01]  /*1ad0*/  UISETP.NE.AND UP0, UPT, UR47, URZ, UPT ;  /* 0x000000ff2f00728c */ /* 0x000fe2000bf05270 */
[----:B------:R-:W1:Y:S08]  /*1ae0*/  S2UR UR47, SR_CgaCtaId ;  /* 0x00000000002f79c3 */ /* 0x000e700000008800 */
[----:B------:R-:W-:Y:S05]  /*1af0*/  BRA.U UP0, `(.L_x_24) ;  /* 0x0000000100347547 */ /* 0x000fea000b800000 */
[----:B------:R-:W2:Y:S01]  /*1b00*/  S2R R0, SR_CgaCtaId ;  /* 0x0000000000007919 */ /* 0x000ea20000008800 */
[----:B------:R-:W-:-:S04]  /*1b10*/  MOV R2, 0x400 ;  /* 0x0000040000027802 */ /* 0x000fc80000000f00 */
[----:B--2---:R-:W-:Y:S02]  /*1b20*/  LEA R0, R0, R2, 0x18 ;  /* 0x0000000200007211 */ /* 0x004fe400078ec0ff */
[----:B------:R-:W-:-:S03]  /*1b30*/  SHF.L.U32 R2, R8, 0x1f, RZ ;  /* 0x0000001f08027819 */ /* 0x000fc600000006ff */
[----:B------:R-:W-:-:S04]  /*1b40*/  IMAD R0, R9, 0x8, R0 ;  /* 0x0000000809007824 */ /* 0x000fc800078e0200 */
[----:B------:R-:W2:Y:S02]  /*1b50*/  SYNCS.PHASECHK.TRANS64.TRYWAIT P0, [R0+URZ+0x190], R2 ;  /* 0x00019002000075a7 */ /* 0x000ea400080011ff */
[----:B--2---:R-:W-:Y:S05]  /*1b60*/  @!P0 BRA `(.L_x_25) ;  /* 0x0000007800348947 */ /* 0x004fea0003800000 */
.L_x_159:
[----:B------:R-:W-:Y:S01]  /*1b70*/  VIADD R9, R9, 0x1 ;  /* 0x0000000109097836 */ /* 0x000fe20000000000 */
[----:B------:R2:W-:Y:S04]  /*1b80*/  SYNCS.ARRIVE.TRANS64.A1T0 RZ, [R0+URZ+0x180], RZ ;  /* 0x000180ff00ff79a7 */ /* 0x0005e800081000ff */
[----:B------:R-:W-:-:S04]  /*1b90*/  ISETP.NE.AND P0, PT, R9, 0x2, PT ;  /* 0x000000020900780c */ /* 0x000fc80003f05270 */
[----:B------:R-:W-:Y:S02]  /*1ba0*/  SEL R9, R9, RZ, P0 ;  /* 0x000000ff09097207 */ /* 0x000fe40000000000 */
[----:B--2---:R-:W-:-:S04]  /*1bb0*/  SEL R0, RZ, 0x1, P0 ;  /* 0x00000001ff007807 */ /* 0x004fc80000000000 */
[----:B------:R-:W-:-:S07]  /*1bc0*/  LOP3.LUT R8, R8, R0, RZ, 0x3c, !PT ;  /* 0x0000000008087212 */ /* 0x000fce00078e3cff */
.L_x_24:
[----:B------:R-:W-:Y:S01]  /*1bd0*/  UMOV UR6, 0x400 ;  /* 0x0000040000067882 */ /* 0x000fe20000000000 */
[----:B------:R-:W-:Y:S01]  /*1be0*/  SHF.L.U32 R0, R12, 0x1f, RZ ;  /* 0x0000001f0c007819 */ /* 0x000fe200000006ff */
[----:B-1----:R-:W-:Y:S02]  /*1bf0*/  ULEA UR6, UR47, UR6, 0x18 ;  /* 0x000000062f067291 */ /* 0x002fe4000f8ec0ff */
[----:B------:R-:W-:Y:S02]  /*1c00*/  UISETP.GE.U32.AND UP0, UPT, UR48, 0x7f, UPT ;  /* 0x0000007f3000788c */ /* 0x000fe4000bf06070 */
[----:B------:R-:W-:Y:S02]  /*1c10*/  ULEA UR4, UR7, UR6, 0x3 ;  /* 0x0000000607047291 */ /* 0x000fe4000f8e18ff */
[----:B------:R-:W-:Y:S01]  /*1c20*/  ULEA UR11, UR24, UR44, 0x7 ;  /* 0x0000002c180b7291 */ /* 0x000fe2000f8e38ff */
[----:B------:R-:W-:-:S06]  /*1c30*/  UMOV UR13, URZ ;  /* 0x000000ff000d7c82 */ /* 0x000fcc0008000000 */
[----:B------:R1:W2:Y:S01]  /*1c40*/  SYNCS.PHASECHK.TRANS64.TRYWAIT P0, [UR4+0x68], R0 ;  /* 0x00006800ff0075a7 */ /* 0x0002a20008001104 */
[----:B------:R-:W-:-:S04]  /*1c50*/  ULEA.HI UR4, UR20, UR20, URZ, 0x1 ;  /* 0x0000001414047291 */ /* 0x000fc8000f8f08ff */
[----:B------:R-:W-:-:S04]  /*1c60*/  USHF.L.U32 UR4, UR4, 0x6, URZ ;  /* 0x0000000604047899 */ /* 0x000fc800080006ff */
[----:B------:R-:W-:-:S04]  /*1c70*/  ULOP3.LUT UR35, UR4, 0xffffff80, URZ, 0xc0, !UPT ;  /* 0xffffff8004237892 */ /* 0x000fc8000f8ec0ff */
[----:B------:R-:W-:Y:S01]  /*1c80*/  UIADD3 UR35, UPT, UPT, UR42, UR35, URZ ;  /* 0x000000232a237290 */ /* 0x000fe2000fffe0ff */
[----:B------:R-:W-:Y:S11]  /*1c90*/  BRA.U !UP0, `(.L_x_26) ;  /* 0x0000000108c47547 */ /* 0x000ff6000b800000 */
[----:B------:R-:W-:Y:S01]  /*1ca0*/  UMOV UR16, UR41 ;  /* 0x0000002900107c82 */ /* 0x000fe20008000000 */
[----:B------:R-:W-:Y:S01]  /*1cb0*/  UMOV UR4, UR7 ;  /* 0x0000000700047c82 */ /* 0x000fe20008000000 */
[----:B------:R-:W-:-:S05]  /*1cc0*/  UMOV UR34, URZ ;  /* 0x000000ff00227c82 */ /* 0x000fca0008000000 */
.L_x_32:
[----:B------:R-:W-:Y:S01]  /*1cd0*/  ULEA UR33, UR4, UR6, 0x3 ;  /* 0x0000000604217291 */ /* 0x000fe2000f8e18ff */
[----:B------:R-:W-:Y:S01]  /*1ce0*/  @P3 MOV R2, 0x8000 ;  /* 0x0000800000023802 */ /* 0x000fe20000000f00 */
[----:B--234-:R-:W-:Y:S10]  /*1cf0*/  @P0 BRA `(.L_x_27) ;  /* 0x00000000000c0947 */ /* 0x01cff40003800000 */
[----:B------:R-:W-:-:S04]  /*1d00*/  SHF.L.U32 R3, R12, 0x1f, RZ ;  /* 0x0000001f0c037819 */ /* 0x000fc800000006ff */
[----:B------:R-:W2:Y:S02]  /*1d10*/  SYNCS.PHASECHK.TRANS64.TRYWAIT P0, [UR33+0x68], R3 ;  /* 0x00006803ff0075a7 */ /* 0x000ea40008001121 */
[----:B--2---:R-:W-:Y:S05]  /*1d20*/  @!P0 BRA `(.L_x_28) ;  /* 0x0000007400d88947 */ /* 0x004fea0003800000 */
.L_x_27:
[----:B------:R2:W-:Y:S01]  /*1d30*/  @P3 SYNCS.ARRIVE.TRANS64 RZ, [UR33], R2 ;  /* 0x00000002ffff39a7 */ /* 0x0005e20008000021 */
[----:B------:R-:W-:Y:S02]  /*1d40*/  ULOP3.LUT UR5, UR23, 0x2, URZ, 0xfc, !UPT ;  /* 0x0000000217057892 */ /* 0x000fe4000f8efcff */
[----:B------:R-:W-:Y:S02]  /*1d50*/  UIADD3 UR16, UPT, UPT, UR16, 0x1, URZ ;  /* 0x0000000110107890 */ /* 0x000fe4000fffe0ff */
[----:B------:R-:W-:Y:S02]  /*1d60*/  UISETP.NE.AND UP0, UPT, UR5, 0x2, UPT ;  /* 0x000000020500788c */ /* 0x000fe4000bf05270 */
[----:B------:R-:W-:-:S07]  /*1d70*/  UISETP.NE.AND UP2, UPT, UR16, 0x1, UPT ;  /* 0x000000011000788c */ /* 0x000fce000bf45270 */
[----:B------:R-:W-:Y:S05]  /*1d80*/  BRA.U UP0, `(.L_x_29) ;  /* 0x0000000100047547 */ /* 0x000fea000b800000 */
[----:B------:R-:W-:Y:S05]  /*1d90*/  BPT.TRAP 0x1 ;  /* 0x000000040000795c */ /* 0x000fea0000300000 */
.L_x_29:
[----:B------:R-:W-:Y:S04]  /*1da0*/  BSSY.RECONVERGENT B0, `(.L_x_30) ;  /* 0x0000003000007945 */ /* 0x000fe80003800200 */
[----:B------:R-:W-:Y:S05]  /*1db0*/  @!P2 BRA `(.L_x_31) ;  /* 0x000000000004a947 */ /* 0x000fea0003800000 */
[----:B------:R-:W-:Y:S05]  /*1dc0*/  BPT.TRAP 0x1 ;  /* 0x000000040000795c */ /* 0x000fea0000300000 */
.L_x_31:
[----:B------:R-:W-:Y:S05]  /*1dd0*/  BSYNC.RECONVERGENT B0 ;  /* 0x0000000000007941 */ /* 0x000fea0003800200 */
.L_x_30:
[----:B------:R-:W-:Y:S02]  /*1de0*/  UIADD3 UR5, UPT, UPT, UR4, 0x1, URZ ;  /* 0x0000000104057890 */ /* 0x000fe4000fffe0ff */
[----:B------:R-:W-:Y:S02]  /*1df0*/  UIADD3 UR14, UP1, UPT, UR26, 0x80, URZ ;  /* 0x000000801a0e7890 */ /* 0x000fe4000ff3e0ff */
[----:B------:R-:W-:Y:S02]  /*1e00*/  UISETP.NE.AND UP0, UPT, UR5, 0xd, UPT ;  /* 0x0000000d0500788c */ /* 0x000fe4000bf05270 */
[----:B------:R-:W-:Y:S02]  /*1e10*/  ULOP3.LUT UR33, UR33, 0xfefffff8, URZ, 0xc0, !UPT ;  /* 0xfefffff821217892 */ /* 0x000fe4000f8ec0ff */
[----:B------:R-:W-:Y:S02]  /*1e20*/  USEL UR8, URZ, 0x1, UP0 ;  /* 0x00000001ff087887 */ /* 0x000fe40008000000 */
[----:B------:R-:W-:-:S02]  /*1e30*/  USEL UR7, UR5, URZ, UP0 ;  /* 0x000000ff05077287 */ /* 0x000fc40008000000 */
[----:B------:R-:W-:Y:S02]  /*1e40*/  UIADD3.X UR15, UPT, UPT, URZ, UR27, URZ, UP1, !UPT ;  /* 0x0000001bff0f7290 */ /* 0x000fe40008ffe4ff */
[----:B------:R-:W-:Y:S01]  /*1e50*/  ULEA UR5, UR7, UR6, 0x3 ;  /* 0x0000000607057291 */ /* 0x000fe2000f8e18ff */
[----:B------:R-:W-:Y:S01]  /*1e60*/  LOP3.LUT R12, R12, UR8, RZ, 0x3c, !PT ;  /* 0x000000080c0c7c12 */ /* 0x000fe2000f8e3cff */
[----:B------:R-:W-:Y:S02]  /*1e70*/  USHF.L.U32 UR8, UR4, 0xd, URZ ;  /* 0x0000000d04087899 */ /* 0x000fe400080006ff */
[----:B------:R-:W-:Y:S01]  /*1e80*/  UIADD3 UR4, UP0, UPT, UR26, 0x180, URZ ;  /* 0x000001801a047890 */ /* 0x000fe2000ff1e0ff */
[----:B-1----:R-:W-:Y:S01]  /*1e90*/  SHF.L.U32 R0, R12, 0x1f, RZ ;  /* 0x0000001f0c007819 */ /* 0x002fe200000006ff */
[----:B------:R-:W-:Y:S02]  /*1ea0*/  ULEA UR32, UR22, UR8, 0x1 ;  /* 0x0000000816207291 */ /* 0x000fe4000f8e08ff */
[----:B------:R-:W-:Y:S01]  /*1eb0*/  UPRMT UR13, URZ, 0x5410, UR21 ;  /* 0x00005410ff0d7896 */ /* 0x000fe20008000015 */
[----:B------:R3:W4:Y:S01]  /*1ec0*/  SYNCS.PHASECHK.TRANS64.TRYWAIT P0, [UR5+0x68], R0 ;  /* 0x00006800ff0075a7 */ /* 0x0007220008001105 */
[----:B------:R-:W-:-:S02]  /*1ed0*/  UIADD3 UR32, UPT, UPT, UR6, 0x4300, UR32 ;  /* 0x0000430006207890 */ /* 0x000fc4000fffe020 */
[----:B------:R-:W-:Y:S02]  /*1ee0*/  UIADD3 UR8, UPT, UPT, UR6, 0x1e300, UR8 ;  /* 0x0001e30006087890 */ /* 0x000fe4000fffe008 */
[----:B------:R-:W-:Y:S01]  /*1ef0*/  UIADD3.X UR5, UPT, UPT, URZ, UR27, URZ, UP0, !UPT ;  /* 0x0000001bff057290 */ /* 0x000fe200087fe4ff */
[----:B------:R-:W-:Y:S01]  /*1f00*/  UMOV UR18, 0x0 ;  /* 0x0000000000127882 */ /* 0x000fe20000000000 */
[----:B------:R-:W-:Y:S01]  /*1f10*/  UMOV UR19, 0x10000000 ;  /* 0x1000000000137882 */ /* 0x000fe20000000000 */
[----:B------:R-:W-:Y:S01]  /*1f20*/  UMOV UR10, UR34 ;  /* 0x00000022000a7c82 */ /* 0x000fe20008000000 */
[----:B------:R-:W-:Y:S01]  /*1f30*/  UMOV UR12, UR36 ;  /* 0x00000024000c7c82 */ /* 0x000fe20008000000 */
[----:B------:R-:W-:Y:S01]  /*1f40*/  UMOV UR9, UR33 ;  /* 0x0000002100097c82 */ /* 0x000fe20008000000 */
[----:B------:R1:W-:Y:S03]  /*1f50*/  UTMALDG.3D.MULTICAST.2CTA [UR32], [UR14], UR13, desc[UR18] ;  /* 0x000012200e0073b4 */ /* 0x0003e6000821180d */
[----:B------:R2:W-:Y:S01]  /*1f60*/  UTMALDG.3D.2CTA [UR8], [UR4], desc[UR18] ;  /* 0x00001208040075b4 */ /* 0x0005e20008211000 */
[----:B-1----:R-:W-:Y:S01]  /*1f70*/  UIADD3 UR34, UPT, UPT, UR34, 0x40, URZ ;  /* 0x0000004022227890 */ /* 0x002fe2000fffe0ff */
[----:B------:R-:W-:Y:S01]  /*1f80*/  UMOV UR13, UR25 ;  /* 0x00000019000d7c82 */ /* 0x000fe20008000000 */
[----:B--2---:R-:W-:Y:S01]  /*1f90*/  UMOV UR4, UR7 ;  /* 0x0000000700047c82 */ /* 0x004fe20008000000 */
[----:B------:R-:W-:Y:S09]  /*1fa0*/  BRA.U UP2, `(.L_x_32) ;  /* 0xfffffffd02487547 */ /* 0x000ff2000b83ffff */
.L_x_26:
[----:B------:R-:W-:Y:S01]  /*1fb0*/  ULEA UR4, UR7, UR6, 0x3 ;  /* 0x0000000607047291 */ /* 0x000fe2000f8e18ff */
[----:B-1-3--:R-:W-:Y:S01]  /*1fc0*/  SHF.L.U32 R0, R12, 0x1f, RZ ;  /* 0x0000001f0c007819 */ /* 0x00afe200000006ff */
[----:B------:R-:W-:Y:S01]  /*1fd0*/  @!P1 SYNCS.ARRIVE.TRANS64.A1T0 RZ, [UR6+0x118], RZ ;  /* 0x000118ffffff99a7 */ /* 0x000fe20008100006 */
[----:B------:R-:W-:-:S06]  /*1fe0*/  UISETP.GT.AND UP0, UPT, UR40, UR39, UPT ;  /* 0x000000272800728c */ /* 0x000fcc000bf04270 */
[----:B--2-4-:R1:W2:Y:S03]  /*1ff0*/  SYNCS.PHASECHK.TRANS64.TRYWAIT P0, [UR4+0x68], R0 ;  /* 0x00006800ff0075a7 */ /* 0x0142a60008001104 */
[----:B------:R-:W-:Y:S05]  /*2000*/  BRA.U !UP0, `(.L_x_33) ;  /* 0x0000000108c47547 */ /* 0x000fea000b800000 */
[----:B------:R-:W-:Y:S01]  /*2010*/  UIADD3 UR24, UPT, UPT, UR43, UR13, URZ ;  /* 0x0000000d2b187290 */ /* 0x000fe2000fffe0ff */
[----:B------:R-:W-:-:S11]  /*2020*/  UMOV UR4, UR7 ;  /* 0x0000000700047c82 */ /* 0x000fd60008000000 */
.L_x_39:
[----:B------:R-:W-:Y:S01]  /*2030*/  ULEA UR17, UR4, UR6, 0x3 ;  /* 0x0000000604117291 */ /* 0x000fe2000f8e18ff */
[----:B--2---:R-:W-:Y:S01]  /*2040*/  @P3 MOV R2, 0x8000 ;  /* 0x0000800000023802 */ /* 0x004fe20000000f00 */
[----:B--2-4-:R-:W-:Y:S10]  /*2050*/  @P0 BRA `(.L_x_34) ;  /* 0x00000000000c0947 */ /* 0x014ff40003800000 */
[----:B------:R-:W-:-:S04]  /*2060*/  SHF.L.U32 R3, R12, 0x1f, RZ ;  /* 0x0000001f0c037819 */ /* 0x000fc800000006ff */
[----:B------:R-:W2:Y:S02]  /*2070*/  SYNCS.PHASECHK.TRANS64.TRYWAIT P0, [UR17+0x68], R3 ;  /* 0x00006803ff0075a7 */ /* 0x000ea40008001111 */
[----:B--2---:R-:W-:Y:S05]  /*2080*/  @!P0 BRA `(.L_x_35) ;  /* 0x0000007400188947 */ /* 0x004fea0003800000 */
.L_x_34:
[----:B------:R2:W-:Y:S01]  /*2090*/  @P3 SYNCS.ARRIVE.TRANS64 RZ, [UR17], R2 ;  /* 0x00000002ffff39a7 */ /* 0x0005e20008000011 */
[----:B------:R-:W-:-:S04]  /*20a0*/  ULOP3.LUT UR5, UR23, 0x2, URZ, 0xfc, !UPT ;  /* 0x0000000217057892 */ /* 0x000fc8000f8efcff */
[----:B------:R-:W-:-:S09]  /*20b0*/  UISETP.NE.AND UP0, UPT, UR5, 0x2, UPT ;  /* 0x000000020500788c */ /* 0x000fd2000bf05270 */
[----:B------:R-:W-:Y:S05]  /*20c0*/  BRA.U UP0, `(.L_x_36) ;  /* 0x0000000100047547 */ /* 0x000fea000b800000 */
[----:B------:R-:W-:Y:S05]  /*20d0*/  BPT.TRAP 0x1 ;  /* 0x000000040000795c */ /* 0x000fea0000300000 */
.L_x_36:
[----:B------:R-:W-:Y:S04]  /*20e0*/  BSSY.RECONVERGENT B0, `(.L_x_37) ;  /* 0x0000003000007945 */ /* 0x000fe80003800200 */
[----:B------:R-:W-:Y:S05]  /*20f0*/  @!P2 BRA `(.L_x_38) ;  /* 0x000000000004a947 */ /* 0x000fea0003800000 */
[----:B------:R-:W-:Y:S05]  /*2100*/  BPT.TRAP 0x1 ;  /* 0x000000040000795c */ /* 0x000fea0000300000 */
.L_x_38:
[----:B------:R-:W-:Y:S05]  /*2110*/  BSYNC.RECONVERGENT B0 ;  /* 0x0000000000007941 */ /* 0x000fea0003800200 */
.L_x_37:
[----:B------:R-:W-:Y:S02]  /*2120*/  UIADD3 UR5, UPT, UPT, UR4, 0x1, URZ ;  /* 0x0000000104057890 */ /* 0x000fe4000fffe0ff */
[----:B------:R-:W-:Y:S02]  /*2130*/  USHF.L.U32 UR18, UR13, 0x6, URZ ;  /* 0x000000060d127899 */ /* 0x000fe400080006ff */
[----:B------:R-:W-:Y:S02]  /*2140*/  UISETP.NE.AND UP0, UPT, UR5, 0xd, UPT ;  /* 0x0000000d0500788c */ /* 0x000fe4000bf05270 */
[----:B------:R-:W-:Y:S02]  /*2150*/  ULOP3.LUT UR17, UR17, 0xfefffff8, URZ, 0xc0, !UPT ;  /* 0xfefffff811117892 */ /* 0x000fe4000f8ec0ff */
[----:B------:R-:W-:Y:S02]  /*2160*/  USEL UR8, URZ, 0x1, UP0 ;  /* 0x00000001ff087887 */ /* 0x000fe40008000000 */
[----:B------:R-:W-:-:S02]  /*2170*/  USEL UR7, UR5, URZ, UP0 ;  /* 0x000000ff05077287 */ /* 0x000fc40008000000 */
[----:B------:R-:W-:Y:S02]  /*2180*/  UIADD3 UR14, UP0, UPT, UR26, 0x180, URZ ;  /* 0x000001801a0e7890 */ /* 0x000fe4000ff1e0ff */
        /* <DEDUP_REMOVED lines=9> */
[----:B------:R-:W-:Y:S02]  /*2220*/  UIADD3.X UR5, UPT, UPT, URZ, UR27, URZ, UP1, !UPT ;  /* 0x0000001bff057290 */ /* 0x000fe40008ffe4ff */
[----:B------:R-:W-:Y:S02]  /*2230*/  UIADD3 UR8, UPT, UPT, UR6, 0x1e300, UR8 ;  /* 0x0001e30006087890 */ /* 0x000fe4000fffe008 */
[----:B------:R-:W-:Y:S01]  /*2240*/  UIADD3.X UR15, UPT, UPT, URZ, UR27, URZ, UP0, !UPT ;  /* 0x0000001bff0f7290 */ /* 0x000fe200087fe4ff */
[----:B------:R-:W-:Y:S01]  /*2250*/  UMOV UR28, 0x0 ;  /* 0x00000000001c7882 */ /* 0x000fe20000000000 */
[----:B------:R-:W-:Y:S01]  /*2260*/  UMOV UR29, 0x10000000 ;  /* 0x10000000001d7882 */ /* 0x000fe20000000000 */
[----:B------:R-:W-:Y:S01]  /*2270*/  UMOV UR19, UR35 ;  /* 0x0000002300137c82 */ /* 0x000fe20008000000 */
[----:B------:R-:W-:Y:S01]  /*2280*/  UMOV UR20, UR36 ;  /* 0x0000002400147c82 */ /* 0x000fe20008000000 */
[----:B------:R-:W-:Y:S01]  /*2290*/  UMOV UR12, UR36 ;  /* 0x00000024000c7c82 */ /* 0x000fe20008000000 */
[----:B------:R1:W-:Y:S01]  /*22a0*/  UTMALDG.3D.MULTICAST.2CTA [UR16], [UR4], UR10, desc[UR28] ;  /* 0x00001c10040073b4 */ /* 0x0003e2000821180a */
[----:B------:R-:W-:Y:S01]  /*22b0*/  UMOV UR9, UR17 ;  /* 0x0000001100097c82 */ /* 0x000fe20008000000 */
[----:B------:R-:W-:-:S04]  /*22c0*/  UIADD3 UR13, UPT, UPT, UR13, 0x1, URZ ;  /* 0x000000010d0d7890 */ /* 0x000fc8000fffe0ff */
[----:B------:R-:W-:Y:S01]  /*22d0*/  UISETP.NE.AND UP0, UPT, UR13, UR24, UPT ;  /* 0x000000180d00728c */ /* 0x000fe2000bf05270 */
[----:B-1----:R-:W-:Y:S01]  /*22e0*/  UMOV UR10, UR18 ;  /* 0x00000012000a7c82 */ /* 0x002fe20008000000 */
[----:B------:R-:W-:Y:S01]  /*22f0*/  UMOV UR4, UR7 ;  /* 0x0000000700047c82 */ /* 0x000fe20008000000 */
[----:B------:R3:W-:Y:S06]  /*2300*/  UTMALDG.3D.2CTA [UR8], [UR14], desc[UR28] ;  /* 0x00001c080e0075b4 */ /* 0x0007ec0008211000 */
[----:B---3--:R-:W-:Y:S05]  /*2310*/  BRA.U UP0, `(.L_x_39) ;  /* 0xfffffffd00447547 */ /* 0x008fea000b83ffff */
.L_x_33:
[C---:B------:R-:W-:Y:S01]  /*2320*/  LEA R3, R11.reuse, UR6, 0x3 ;  /* 0x000000060b037c11 */ /* 0x040fe2000f8e18ff */
[----:B------:R-:W-:Y:S01]  /*2330*/  NOP ;  /* 0x0000000000007918 */ /* 0x000fe20000000000 */
[----:B-1----:R-:W-:Y:S02]  /*2340*/  SHF.L.U32 R0, R10, 0x1f, RZ ;  /* 0x0000001f0a007819 */ /* 0x002fe400000006ff */
[----:B------:R-:W-:Y:S02]  /*2350*/  LEA R4, R11, UR6, 0x4 ;  /* 0x000000060b047c11 */ /* 0x000fe4000f8e20ff */
[----:B--2-4-:R-:W1:Y:S02]  /*2360*/  SYNCS.PHASECHK.TRANS64.TRYWAIT P0, [R3+URZ+0x120], R0 ;  /* 0x00012000030075a7 */ /* 0x014e6400080011ff */
[----:B-1----:R-:W-:Y:S05]  /*2370*/  @!P0 BRA `(.L_x_40) ;  /* 0x0000007000748947 */ /* 0x002fea0003800000 */
.L_x_162:
[----:B------:R-:W2:Y:S01]  /*2380*/  LDS.128 R4, [R4+0x1b0] ;  /* 0x0001b00004047984 */ /* 0x000ea20000000c00 */
[----:B------:R-:W-:Y:S01]  /*2390*/  UISETP.GE.AND UP0, UPT, UR45, 0x1, UPT ;  /* 0x000000012d00788c */ /* 0x000fe2000bf06270 */
[----:B------:R-:W-:Y:S01]  /*23a0*/  @!PT LDS RZ, [RZ] ;  /* 0x00000000fffff984 */ /* 0x000fe20000000800 */
[----:B------:R-:W-:Y:S01]  /*23b0*/  @!PT LDS RZ, [RZ] ;  /* 0x00000000fffff984 */ /* 0x000fe20000000800 */
[----:B------:R-:W-:Y:S01]  /*23c0*/  @!PT LDS RZ, [RZ] ;  /* 0x00000000fffff984 */ /* 0x000fe20000000800 */
[----:B------:R-:W-:Y:S01]  /*23d0*/  @!PT LDS RZ, [RZ] ;  /* 0x00000000fffff984 */ /* 0x000fe20000000800 */
[----:B------:R3:W-:Y:S06]  /*23e0*/  MEMBAR.ALL.CTA ;  /* 0x0000000000007992 */ /* 0x0007ec0000008000 */
[----:B---3--:R-:W3:Y:S01]  /*23f0*/  FENCE.VIEW.ASYNC.S ;  /* 0x00000000000073c6 */ /* 0x008ee20000000000 */
[----:B--2---:R-:W-:-:S13]  /*2400*/  LOP3.LUT P0, RZ, R6, 0x1, RZ, 0xc0, !PT ;  /* 0x0000000106ff7812 */ /* 0x004fda000780c0ff */
[----:B---3--:R-:W-:Y:S01]  /*2410*/  VOTEU.ANY UP1, P0 ;  /* 0x0000000000ff7886 */ /* 0x008fe20000020100 */
[----:B------:R-:W-:-:S13]  /*2420*/  PLOP3.LUT P0, PT, PT, PT, UP1, 0x80, 0x8 ;  /* 0x000000000008781c */ /* 0x000fda0003f0f018 */
[----:B-1----:R-:W-:Y:S02]  /*2430*/  @P0 LOP3.LUT R0, R5, 0xffff, RZ, 0xc0, !PT ;  /* 0x0000ffff05000812 */ /* 0x002fe400078ec0ff */
[----:B------:R-:W-:Y:S02]  /*2440*/  @P0 MOV R2, R4 ;  /* 0x0000000400020202 */ /* 0x000fe40000000f00 */
[----:B------:R-:W-:Y:S01]  /*2450*/  @P0 R2UR UR5, R0 ;  /* 0x00000000000502ca */ /* 0x000fe200000e0000 */
[----:B------:R-:W-:Y:S01]  /*2460*/  VIADD R0, R3, 0x130 ;  /* 0x0000013003007836 */ /* 0x000fe20000000000 */
[----:B------:R-:W-:Y:S02]  /*2470*/  @P0 SHF.R.U32.HI R4, RZ, 0x10, R5 ;  /* 0x00000010ff040819 */ /* 0x000fe40000011605 */
[----:B------:R-:W-:Y:S02]  /*2480*/  @P0 R2UR UR8, R2 ;  /* 0x00000000020802ca */ /* 0x000fe400000e0000 */
[----:B------:R-:W-:-:S02]  /*2490*/  PRMT R0, RZ, 0x654, R0 ;  /* 0x00000654ff007816 */ /* 0x000fc40000000000 */
[----:B------:R-:W-:Y:S02]  /*24a0*/  @P0 R2UR UR4, R4 ;  /* 0x00000000040402ca */ /* 0x000fe400000e0000 */
[----:B------:R1:W-:Y:S03]  /*24b0*/  SYNCS.ARRIVE.TRANS64.RED.A1T0 RZ, [R0+URZ], RZ ;  /* 0x000000ff00ff79a7 */ /* 0x0003e600081004ff */
[----:B------:R-:W-:-:S04]  /*24c0*/  @UP1 UMOV UR30, UR5 ;  /* 0x00000005001e1c82 */ /* 0x000fc80008000000 */
[----:B------:R-:W-:-:S04]  /*24d0*/  @UP1 UMOV UR31, UR8 ;  /* 0x00000008001f1c82 */ /* 0x000fc80008000000 */
[----:B------:R-:W-:Y:S01]  /*24e0*/  @UP1 UMOV UR36, UR4 ;  /* 0x0000000400241c82 */ /* 0x000fe20008000000 */
[----:B------:R-:W-:Y:S05]  /*24f0*/  BRA.U !UP0, `(.L_x_41) ;  /* 0x0000000108d47547 */ /* 0x000fea000b800000 */
[----:B------:R-:W2:Y:S01]  /*2500*/  LDCU.128 UR12, c[0x0][0xb10] ;  /* 0x00016200ff0c77ac */ /* 0x000ea20008000c00 */
[----:B------:R-:W3:Y:S01]  /*2510*/  LDCU UR24, c[0x0][0xb20] ;  /* 0x00016400ff1877ac */ /* 0x000ee20008000800 */
[----:B------:R-:W4:Y:S01]  /*2520*/  LDCU UR20, c[0x0][0xb0c] ;  /* 0x00016180ff1477ac */ /* 0x000f220008000800 */
[----:B------:R-:W1:Y:S01]  /*2530*/  LDCU.64 UR10, c[0x0][0xb28] ;  /* 0x00016500ff0a77ac */ /* 0x000e620008000a00 */
[----:B------:R-:W-:Y:S02]  /*2540*/  UISETP.NE.AND UP3, UPT, UR45, 0x1, UPT ;  /* 0x000000012d00788c */ /* 0x000fe4000bf65270 */
[----:B--2---:R-:W-:Y:S02]  /*2550*/  UIMAD.WIDE.U32 UR8, UR37, UR15, URZ ;  /* 0x0000000f250872a5 */ /* 0x004fe4000f8e00ff */
[----:B------:R-:W-:Y:S02]  /*2560*/  UIMAD.WIDE.U32 UR4, UR38, UR12, URZ ;  /* 0x0000000c260472a5 */ /* 0x000fe4000f8e00ff */
[----:B------:R-:W-:-:S02]  /*2570*/  UISETP.NE.AND UP0, UPT, UR14, 0x1, UPT ;  /* 0x000000010e00788c */ /* 0x000fc4000bf05270 */
[----:B------:R-:W-:Y:S01]  /*2580*/  UIMAD.WIDE.U32 UR28, UR30, UR15, URZ ;  /* 0x0000000f1e1c72a5 */ /* 0x000fe2000f8e00ff */
[----:B------:R-:W-:Y:S02]  /*2590*/  UMOV UR8, UR9 ;  /* 0x0000000900087c82 */ /* 0x000fe40008000000 */
[----:B------:R-:W-:Y:S01]  /*25a0*/  UMOV UR4, UR5 ;  /* 0x0000000500047c82 */ /* 0x000fe20008000000 */
[----:B---3--:R-:W-:Y:S02]  /*25b0*/  USHF.R.U32.HI UR8, URZ, UR24, UR8 ;  /* 0x00000018ff087299 */ /* 0x008fe40008011608 */
[----:B----4-:R-:W-:Y:S02]  /*25c0*/  UISETP.NE.AND UP2, UPT, UR20, 0x1, UPT ;  /* 0x000000011400788c */ /* 0x010fe4000bf45270 */
[----:B------:R-:W-:Y:S02]  /*25d0*/  USHF.R.U32.HI UR4, URZ, UR13, UR4 ;  /* 0x0000000dff047299 */ /* 0x000fe40008011604 */
[----:B------:R-:W-:-:S02]  /*25e0*/  USEL UR5, UR37, UR8, !UP0 ;  /* 0x0000000825057287 */ /* 0x000fc4000c000000 */
[----:B------:R-:W-:Y:S02]  /*25f0*/  USEL UR8, UR38, UR4, !UP2 ;  /* 0x0000000426087287 */ /* 0x000fe4000d000000 */
[----:B-1----:R-:W-:Y:S01]  /*2600*/  UIMAD.WIDE.U32 UR16, UR5, UR10, URZ ;  /* 0x0000000a051072a5 */ /* 0x002fe2000f8e00ff */
[----:B------:R-:W-:Y:S01]  /*2610*/  UMOV UR4, UR29 ;  /* 0x0000001d00047c82 */ /* 0x000fe20008000000 */
[----:B------:R-:W-:Y:S02]  /*2620*/  UIMAD.WIDE.U32 UR18, UR31, UR12, URZ ;  /* 0x0000000c1f1272a5 */ /* 0x000fe4000f8e00ff */
[----:B------:R-:W-:-:S03]  /*2630*/  UIMAD.WIDE.U32 UR28, UR8, UR10, URZ ;  /* 0x0000000a081c72a5 */ /* 0x000fc6000f8e00ff */
[----:B------:R-:W-:Y:S01]  /*2640*/  UMOV UR16, UR17 ;  /* 0x0000001100107c82 */ /* 0x000fe20008000000 */
[----:B------:R-:W-:Y:S02]  /*2650*/  USHF.R.U32.HI UR4, URZ, UR24, UR4 ;  /* 0x00000018ff047299 */ /* 0x000fe40008011604 */
[----:B------:R-:W-:Y:S01]  /*2660*/  @UP3 USHF.R.U32.HI UR5, URZ, UR11, UR16 ;  /* 0x0000000bff053299 */ /* 0x000fe20008011610 */
[----:B------:R-:W-:Y:S01]  /*2670*/  UMOV UR18, UR19 ;  /* 0x0000001300127c82 */ /* 0x000fe20008000000 */
[----:B------:R-:W-:Y:S01]  /*2680*/  UMOV UR28, UR29 ;  /* 0x0000001d001c7c82 */ /* 0x000fe20008000000 */
[----:B------:R-:W-:Y:S02]  /*2690*/  USHF.R.U32.HI UR13, URZ, UR13, UR18 ;  /* 0x0000000dff0d7299 */ /* 0x000fe40008011612 */
[----:B------:R-:W-:Y:S02]  /*26a0*/  USEL UR4, UR30, UR4, !UP0 ;  /* 0x000000041e047287 */ /* 0x000fe4000c000000 */
[----:B------:R-:W-:-:S02]  /*26b0*/  @UP3 USHF.R.U32.HI UR8, URZ, UR11, UR28 ;  /* 0x0000000bff083299 */ /* 0x000fc4000801161c */
[----:B------:R-:W-:Y:S02]  /*26c0*/  UIMAD UR9, UR45, UR5, URZ ;  /* 0x000000052d0972a4 */ /* 0x000fe4000f8e02ff */
[----:B------:R-:W-:Y:S02]  /*26d0*/  USEL UR5, UR31, UR13, !UP2 ;  /* 0x0000000d1f057287 */ /* 0x000fe4000d000000 */
[----:B------:R-:W-:Y:S02]  /*26e0*/  UIMAD UR12, UR45, UR8, URZ ;  /* 0x000000082d0c72a4 */ /* 0x000fe4000f8e02ff */
[----:B------:R-:W-:Y:S02]  /*26f0*/  UISETP.GE.AND UP0, UPT, UR4, UR9, UPT ;  /* 0x000000090400728c */ /* 0x000fe4000bf06270 */
[----:B------:R-:W-:Y:S02]  /*2700*/  UIMAD.WIDE.U32 UR16, UR4, UR10, URZ ;  /* 0x0000000a041072a5 */ /* 0x000fe4000f8e00ff */
[----:B------:R-:W-:-:S02]  /*2710*/  UISETP.GE.OR UP0, UPT, UR5, UR12, UP0 ;  /* 0x0000000c0500728c */ /* 0x000fc40008706670 */
        /* <DEDUP_REMOVED lines=19> */
.L_x_41:
[----:B------:R-:W2:Y:S02]  /*2850*/  LDCU UR4, c[0x0][0xb30] ;  /* 0x00016600ff0477ac */ /* 0x000ea40008000800 */
[----:B--2---:R-:W-:-:S09]  /*2860*/  UISETP.NE.AND UP0, UPT, UR4, 0x1, UPT ;  /* 0x000000010400788c */ /* 0x004fd2000bf05270 */
[----:B------:R-:W-:Y:S05]  /*2870*/  BRA.U UP0, `(.L_x_42) ;  /* 0x0000000100447547 */ /* 0x000fea000b800000 */
[----:B------:R-:W2:Y:S01]  /*2880*/  LDCU.128 UR12, c[0x0][0xb10] ;  /* 0x00016200ff0c77ac */ /* 0x000ea20008000c00 */
[----:B------:R-:W3:Y:S01]  /*2890*/  LDCU UR10, c[0x0][0xb0c] ;  /* 0x00016180ff0a77ac */ /* 0x000ee20008000800 */
[----:B------:R-:W4:Y:S01]  /*28a0*/  LDCU UR11, c[0x0][0xb20] ;  /* 0x00016400ff0b77ac */ /* 0x000f220008000800 */
[----:B--2---:R-:W-:Y:S02]  /*28b0*/  UIMAD.WIDE.U32 UR8, UR31, UR12, URZ ;  /* 0x0000000c1f0872a5 */ /* 0x004fe4000f8e00ff */
[----:B------:R-:W-:Y:S02]  /*28c0*/  UIMAD.WIDE.U32 UR4, UR30, UR15, URZ ;  /* 0x0000000f1e0472a5 */ /* 0x000fe4000f8e00ff */
[----:B---3--:R-:W-:Y:S02]  /*28d0*/  UISETP.NE.AND UP2, UPT, UR10, 0x1, UPT ;  /* 0x000000010a00788c */ /* 0x008fe4000bf45270 */
[----:B------:R-:W-:Y:S01]  /*28e0*/  UISETP.NE.AND UP0, UPT, UR14, 0x1, UPT ;  /* 0x000000010e00788c */ /* 0x000fe2000bf05270 */
[----:B------:R-:W-:-:S02]  /*28f0*/  UMOV UR8, UR9 ;  /* 0x0000000900087c82 */ /* 0x000fc40008000000 */
[----:B------:R-:W-:Y:S01]  /*2900*/  UMOV UR4, UR5 ;  /* 0x0000000500047c82 */ /* 0x000fe20008000000 */
[----:B------:R-:W-:Y:S02]  /*2910*/  USHF.R.U32.HI UR13, URZ, UR13, UR8 ;  /* 0x0000000dff0d7299 */ /* 0x000fe40008011608 */
[----:B----4-:R-:W-:Y:S02]  /*2920*/  USHF.R.U32.HI UR4, URZ, UR11, UR4 ;  /* 0x0000000bff047299 */ /* 0x010fe40008011604 */
[----:B------:R-:W-:Y:S02]  /*2930*/  USEL UR5, UR31, UR13, !UP2 ;  /* 0x0000000d1f057287 */ /* 0x000fe4000d000000 */
[----:B------:R-:W-:-:S04]  /*2940*/  USEL UR4, UR30, UR4, !UP0 ;  /* 0x000000041e047287 */ /* 0x000fc8000c000000 */
[----:B------:R-:W-:Y:S02]  /*2950*/  UIADD3 UR8, UPT, UPT, UR5, -UR4, URZ ;  /* 0x8000000405087290 */ /* 0x000fe4000fffe0ff */
[----:B------:R-:W-:Y:S02]  /*2960*/  UIADD3 UR4, UPT, UPT, -UR5, UR4, URZ ;  /* 0x0000000405047290 */ /* 0x000fe4000fffe1ff */
[----:B------:R-:W-:Y:S02]  /*2970*/  UIMAD UR30, UR8, UR14, UR30 ;  /* 0x0000000e081e72a4 */ /* 0x000fe4000f8e021e */
[----:B------:R-:W-:-:S12]  /*2980*/  UIMAD UR31, UR4, UR10, UR31 ;  /* 0x0000000a041f72a4 */ /* 0x000fd8000f8e021f */
.L_x_42:
[----:B------:R-:W-:Y:S01]  /*2990*/  VIADD R11, R11, 0x1 ;  /* 0x000000010b0b7836 */ /* 0x000fe20000000000 */
[----:B------:R-:W-:Y:S01]  /*29a0*/  R2UR UR4, R50 ;  /* 0x00000000320472ca */ /* 0x000fe200000e0000 */
[----:B------:R-:W-:Y:S01]  /*29b0*/  UIADD3 UR24, UPT, UPT, UR30, UR63, URZ ;  /* 0x0000003f1e187290 */ /* 0x000fe2000fffe0ff */
[----:B------:R-:W-:Y:S02]  /*29c0*/  PLOP3.LUT P1, PT, PT, PT, PT, 0x80, 0x8 ;  /* 0x000000000008781c */ /* 0x000fe40003f2f070 */
[----:B------:R-:W-:-:S04]  /*29d0*/  ISETP.NE.AND P0, PT, R11, 0x2, PT ;  /* 0x000000020b00780c */ /* 0x000fc80003f05270 */
[----:B-1----:R-:W-:Y:S02]  /*29e0*/  SEL R0, RZ, 0x1, P0 ;  /* 0x00000001ff007807 */ /* 0x002fe40000000000 */
[----:B------:R-:W-:Y:S02]  /*29f0*/  SEL R11, R11, RZ, P0 ;  /* 0x000000ff0b0b7207 */ /* 0x000fe40000000000 */
[----:B------:R-:W-:Y:S01]  /*2a00*/  LOP3.LUT R10, R10, R0, RZ, 0x3c, !PT ;  /* 0x000000000a0a7212 */ /* 0x000fe200078e3cff */
[----:B------:R-:W-:Y:S01]  /*2a10*/  UIADD3 UR20, UPT, UPT, UR31, UR4, URZ ;  /* 0x000000041f147290 */ /* 0x000fe2000fffe0ff */
[----:B------:R-:W-:Y:S11]  /*2a20*/  BRA.U UP1, `(.L_x_43) ;  /* 0xfffffff101287547 */ /* 0x000ff6000b83ffff */
[----:B------:R-:W-:Y:S01]  /*2a30*/  UIADD3 UR8, UPT, UPT, UR6, 0x68, URZ ;  /* 0x0000006806087890 */ /* 0x000fe2000fffe0ff */
[----:B------:R-:W-:-:S03]  /*2a40*/  SHF.L.U32 R2, R12, 0x1f, RZ ;  /* 0x0000001f0c027819 */ /* 0x000fc600000006ff */
[----:B------:R-:W-:-:S09]  /*2a50*/  ULEA UR4, UR7, UR8, 0x3 ;  /* 0x0000000807047291 */ /* 0x000fd2000f8e18ff */
[----:B------:R-:W1:Y:S02]  /*2a60*/  SYNCS.PHASECHK.TRANS64.TRYWAIT P0, [UR4], R2 ;  /* 0x00000002ff0075a7 */ /* 0x000e640008001104 */
[----:B-1----:R-:W-:Y:S05]  /*2a70*/  @!P0 BRA `(.L_x_44) ;  /* 0x0000006800c88947 */ /* 0x002fea0003800000 */
.L_x_164:
[----:B------:R-:W-:-:S04]  /*2a80*/  UIADD3 UR4, UPT, UPT, UR7, 0x1, URZ ;  /* 0x0000000107047890 */ /* 0x000fc8000fffe0ff */
[----:B------:R-:W-:-:S04]  /*2a90*/  UISETP.NE.AND UP0, UPT, UR4, 0xd, UPT ;  /* 0x0000000d0400788c */ /* 0x000fc8000bf05270 */
[----:B------:R-:W-:Y:S02]  /*2aa0*/  USEL UR6, URZ, 0x1, UP0 ;  /* 0x00000001ff067887 */ /* 0x000fe40008000000 */
[----:B------:R-:W-:-:S04]  /*2ab0*/  USEL UR4, UR4, URZ, UP0 ;  /* 0x000000ff04047287 */ /* 0x000fc80008000000 */
[----:B------:R-:W-:Y:S01]  /*2ac0*/  ULEA UR5, UR4, UR8, 0x3 ;  /* 0x0000000804057291 */ /* 0x000fe2000f8e18ff */
[----:B-1----:R-:W-:-:S04]  /*2ad0*/  LOP3.LUT R2, R12, UR6, RZ, 0x3c, !PT ;  /* 0x000000060c027c12 */ /* 0x002fc8000f8e3cff */
[----:B------:R-:W-:-:S04]  /*2ae0*/  SHF.L.U32 R3, R2, 0x1f, RZ ;  /* 0x0000001f02037819 */ /* 0x000fc800000006ff */
[----:B------:R-:W1:Y:S02]  /*2af0*/  SYNCS.PHASECHK.TRANS64.TRYWAIT P0, [UR5], R3 ;  /* 0x00000003ff0075a7 */ /* 0x000e640008001105 */
[----:B-1----:R-:W-:Y:S05]  /*2b00*/  @!P0 BRA `(.L_x_45) ;  /* 0x0000006800bc8947 */ /* 0x002fea0003800000 */
.L_x_166:
[----:B------:R-:W-:-:S04]  /*2b10*/  UIADD3 UR4, UPT, UPT, UR4, 0x1, URZ ;  /* 0x0000000104047890 */ /* 0x000fc8000fffe0ff */
[----:B------:R-:W-:-:S04]  /*2b20*/  UISETP.NE.AND UP0, UPT, UR4, 0xd, UPT ;  /* 0x0000000d0400788c */ /* 0x000fc8000bf05270 */
[----:B------:R-:W-:Y:S02]  /*2b30*/  USEL UR6, URZ, 0x1, UP0 ;  /* 0x00000001ff067887 */ /* 0x000fe40008000000 */
[----:B------:R-:W-:-:S04]  /*2b40*/  USEL UR4, UR4, URZ, UP0 ;  /* 0x000000ff04047287 */ /* 0x000fc80008000000 */
[----:B------:R-:W-:Y:S01]  /*2b50*/  ULEA UR5, UR4, UR8, 0x3 ;  /* 0x0000000804057291 */ /* 0x000fe2000f8e18ff */
[----:B------:R-:W-:-:S04]  /*2b60*/  LOP3.LUT R2, R2, UR6, RZ, 0x3c, !PT ;  /* 0x0000000602027c12 */ /* 0x000fc8000f8e3cff */
[----:B-1----:R-:W-:-:S04]  /*2b70*/  SHF.L.U32 R3, R2, 0x1f, RZ ;  /* 0x0000001f02037819 */ /* 0x002fc800000006ff */
[----:B------:R-:W1:Y:S02]  /*2b80*/  SYNCS.PHASECHK.TRANS64.TRYWAIT P0, [UR5], R3 ;  /* 0x00000003ff0075a7 */ /* 0x000e640008001105 */
[----:B-1----:R-:W-:Y:S05]  /*2b90*/  @!P0 BRA `(.L_x_46) ;  /* 0x0000006800b08947 */ /* 0x002fea0003800000 */
.L_x_168:
        /* <DEDUP_REMOVED lines=9> */
.L_x_170:
        /* <DEDUP_REMOVED lines=9> */
.L_x_172:
        /* <DEDUP_REMOVED lines=9> */
.L_x_174:
        /* <DEDUP_REMOVED lines=9> */
.L_x_176:
        /* <DEDUP_REMOVED lines=9> */
.L_x_178:
        /* <DEDUP_REMOVED lines=9> */
.L_x_180:
        /* <DEDUP_REMOVED lines=9> */
.L_x_182:
        /* <DEDUP_REMOVED lines=9> */
.L_x_184:
        /* <DEDUP_REMOVED lines=9> */
.L_x_186:
[----:B------:R-:W-:-:S04]  /*30b0*/  UIADD3 UR4, UPT, UPT, UR4, 0x1, URZ ;  /* 0x0000000104047890 */ /* 0x000fc8000fffe0ff */
[----:B------:R-:W-:-:S04]  /*30c0*/  UISETP.NE.AND UP0, UPT, UR4, 0xd, UPT ;  /* 0x0000000d0400788c */ /* 0x000fc8000bf05270 */
[----:B------:R-:W-:Y:S02]  /*30d0*/  USEL UR5, URZ, 0x1, UP0 ;  /* 0x00000001ff057887 */ /* 0x000fe40008000000 */
[----:B------:R-:W-:-:S04]  /*30e0*/  USEL UR4, UR4, URZ, UP0 ;  /* 0x000000ff04047287 */ /* 0x000fc80008000000 */
[----:B------:R-:W-:Y:S01]  /*30f0*/  ULEA UR4, UR4, UR8, 0x3 ;  /* 0x0000000804047291 */ /* 0x000fe2000f8e18ff */
[----:B------:R-:W-:-:S04]  /*3100*/  LOP3.LUT R2, R2, UR5, RZ, 0x3c, !PT ;  /* 0x0000000502027c12 */ /* 0x000fc8000f8e3cff */
[----:B------:R-:W-:Y:S01]  /*3110*/  SHF.L.U32 R2, R2, 0x1f, RZ ;  /* 0x0000001f02027819 */ /* 0x000fe200000006ff */
[----:B-1----:R-:W-:-:S07]  /*3120*/  IMAD.U32 R0, RZ, RZ, UR4 ;  /* 0x00000004ff007e24 */ /* 0x002fce000f8e00ff */
.L_x_56:
[----:B-1----:R1:W2:Y:S02]  /*3130*/  SYNCS.PHASECHK.TRANS64.TRYWAIT P0, [R0+URZ], R2 ;  /* 0x00000002000075a7 */ /* 0x0022a400080011ff */
[----:B--2---:R-:W-:Y:S05]  /*3140*/  @!P0 NANOSLEEP.SYNCS 0x989680 ;  /* 0x009896800000895d */ /* 0x004fea0003900000 */
[----:B------:R-:W2:Y:S02]  /*3150*/  @!P0 SYNCS.PHASECHK.TRANS64 P0, [R0+URZ], R2 ;  /* 0x00000002000085a7 */ /* 0x000ea400080010ff */
[----:B--2---:R-:W-:Y:S05]  /*3160*/  @P0 EXIT ;  /* 0x000000000000094d */ /* 0x004fea0003800000 */
[----:B------:R-:W-:Y:S05]  /*3170*/  BRA `(.L_x_56) ;  /* 0xfffffffc00ec7947 */ /* 0x000fea000383ffff */
.L_x_23:
[----:B------:R-:W-:-:S04]  /*3180*/  UISETP.NE.AND UP0, UPT, UR47, URZ, UPT ;  /* 0x000000ff2f00728c */ /* 0x000fc8000bf05270 */
[----:B------:R-:W-:-:S09]  /*3190*/  UISETP.NE.OR UP0, UPT, UR25, 0x1, UP0 ;  /* 0x000000011900788c */ /* 0x000fd20008705670 */
[----:B------:R-:W-:Y:S05]  /*31a0*/  BRA.U UP0, `(.L_x_57) ;  /* 0x0000000500487547 */ /* 0x000fea000b800000 */
[----:B------:R-:W-:Y:S01]  /*31b0*/  ISETP.GE.U32.AND P2, PT, R0, 0x4, PT ;  /* 0x000000040000780c */ /* 0x000fe20003f46070 */
[----:B------:R-:W-:Y:S01]  /*31c0*/  IMAD.MOV.U32 R12, RZ, RZ, 0x1 ;  /* 0x00000001ff0c7424 */ /* 0x000fe200078e00ff */
[----:B------:R-:W-:Y:S02]  /*31d0*/  CS2R R10, SRZ ;  /* 0x00000000000a7805 */ /* 0x000fe4000001ff00 */
[----:B------:R-:W-:Y:S01]  /*31e0*/  CS2R R8, SRZ ;  /* 0x0000000000087805 */ /* 0x000fe2000001ff00 */
[----:B------:R-:W-:Y:S01]  /*31f0*/  UMOV UR6, 0x400 ;  /* 0x0000040000067882 */ /* 0x000fe20000000000 */
[----:B------:R-:W-:Y:S01]  /*3200*/  UMOV UR5, URZ ;  /* 0x000000ff00057c82 */ /* 0x000fe20008000000 */
[----:B------:R-:W-:-:S12]  /*3210*/  ULEA UR6, UR47, UR6, 0x18 ;  /* 0x000000062f067291 */ /* 0x000fd8000f8ec0ff */
.L_x_61:
[----:B------:R-:W-:Y:S02]  /*3220*/  LEA R2, R8, UR6, 0x3 ;  /* 0x0000000608027c11 */ /* 0x000fe4000f8e18ff */
[----:B------:R-:W-:-:S03]  /*3230*/  SHF.L.U32 R4, R9, 0x1f, RZ ;  /* 0x0000001f09047819 */ /* 0x000fc600000006ff */
[----:B------:R-:W-:Y:S01]  /*3240*/  VIADD R5, R2, 0x190 ;  /* 0x0000019002057836 */ /* 0x000fe20000000000 */
[----:B------:R-:W1:Y:S02]  /*3250*/  SYNCS.PHASECHK.TRANS64.TRYWAIT P0, [R2+URZ+0x180], R4 ;  /* 0x00018004020075a7 */ /* 0x000e6400080011ff */
[----:B-1----:R-:W-:Y:S05]  /*3260*/  @!P0 BRA `(.L_x_58) ;  /* 0x0000006400ec8947 */ /* 0x002fea0003800000 */
.L_x_187:
[----:B------:R-:W-:Y:S01]  /*3270*/  ULEA UR4, UR5, UR6, 0x3 ;  /* 0x0000000605047291 */ /* 0x000fe2000f8e18ff */
[----:B-1----:R-:W-:Y:S01]  /*3280*/  PRMT R2, RZ, 0x654, R5 ;  /* 0x00000654ff027816 */ /* 0x002fe20000000005 */
[----:B------:R-:W-:Y:S01]  /*3290*/  @!P2 IMAD.MOV.U32 R4, RZ, RZ, 0x10 ;  /* 0x00000010ff04a424 */ /* 0x000fe200078e00ff */
[----:B------:R-:W-:Y:S01]  /*32a0*/  SHF.L.U32 R5, R12, 0x1f, RZ ;  /* 0x0000001f0c057819 */ /* 0x000fe200000006ff */
[----:B------:R-:W-:Y:S01]  /*32b0*/  UIADD3 UR7, UPT, UPT, UR4, 0x120, URZ ;  /* 0x0000012004077890 */ /* 0x000fe2000fffe0ff */
[----:B------:R1:W-:Y:S05]  /*32c0*/  SYNCS.ARRIVE.TRANS64.RED.A1T0 RZ, [R2+URZ], RZ ;  /* 0x000000ff02ff79a7 */ /* 0x0003ea00081004ff */
[----:B------:R-:W-:Y:S01]  /*32d0*/  IMAD.U32 R6, RZ, RZ, UR7 ;  /* 0x00000007ff067e24 */ /* 0x000fe2000f8e00ff */
[----:B------:R-:W2:Y:S04]  /*32e0*/  SYNCS.PHASECHK.TRANS64.TRYWAIT P0, [UR4+0x130], R5 ;  /* 0x00013005ff0075a7 */ /* 0x000ea80008001104 */
[----:B------:R-:W-:Y:S01]  /*32f0*/  PRMT R6, R0, 0x654, R6 ;  /* 0x0000065400067816 */ /* 0x000fe20000000006 */
[----:B-12---:R-:W-:Y:S06]  /*3300*/  @!P0 BRA `(.L_x_59) ;  /* 0x0000006400d88947 */ /* 0x006fec0003800000 */
.L_x_189:
[----:B------:R-:W-:Y:S01]  /*3310*/  ULEA UR8, UR5, UR6, 0x4 ;  /* 0x0000000605087291 */ /* 0x000fe2000f8e20ff */
[----:B------:R-:W-:Y:S01]  /*3320*/  SEL R3, R6, R3, !P2 ;  /* 0x0000000306037207 */ /* 0x000fe20005000000 */
[----:B------:R-:W-:Y:S01]  /*3330*/  UIADD3 UR9, UPT, UPT, UR4, 0x120, URZ ;  /* 0x0000012004097890 */ /* 0x000fe2000fffe0ff */
[----:B-1----:R-:W-:Y:S01]  /*3340*/  LEA R2, R11, UR6, 0x3 ;  /* 0x000000060b027c11 */ /* 0x002fe2000f8e18ff */
[----:B------:R-:W-:Y:S01]  /*3350*/  UIADD3 UR8, UPT, UPT, UR8, 0x1b0, URZ ;  /* 0x000001b008087890 */ /* 0x000fe2000fffe0ff */
[----:B------:R1:W-:Y:S01]  /*3360*/  @!P2 SYNCS.ARRIVE.TRANS64.RED RZ, [R3+URZ], R4 ;  /* 0x0000000403ffa9a7 */ /* 0x0003e200080004ff */
[----:B------:R-:W-:Y:S01]  /*3370*/  UIADD3 UR4, UPT, UPT, UR5, 0x1, URZ ;  /* 0x0000000105047890 */ /* 0x000fe2000fffe0ff */
[----:B------:R-:W-:-:S03]  /*3380*/  VIADD R8, R8, 0x1 ;  /* 0x0000000108087836 */ /* 0x000fc60000000000 */
[----:B------:R-:W-:Y:S02]  /*3390*/  UISETP.NE.AND UP0, UPT, UR4, 0x2, UPT ;  /* 0x000000020400788c */ /* 0x000fe4000bf05270 */
[----:B------:R-:W-:Y:S01]  /*33a0*/  ISETP.NE.AND P0, PT, R8, 0x2, PT ;  /* 0x000000020800780c */ /* 0x000fe20003f05270 */
[----:B------:R-:W-:Y:S06]  /*33b0*/  UGETNEXTWORKID.BROADCAST [UR8], [UR9] ;  /* 0x00000000080073ca */ /* 0x000fec0008000100 */
[----:B------:R-:W-:Y:S02]  /*33c0*/  USEL UR7, URZ, 0x1, UP0 ;  /* 0x00000001ff077887 */ /* 0x000fe40008000000 */
[----:B------:R-:W-:-:S04]  /*33d0*/  USEL UR5, UR4, URZ, UP0 ;  /* 0x000000ff04057287 */ /* 0x000fc80008000000 */
[----:B------:R-:W-:Y:S02]  /*33e0*/  LOP3.LUT R12, R12, UR7, RZ, 0x3c, !PT ;  /* 0x000000070c0c7c12 */ /* 0x000fe4000f8e3cff */
[----:B-1----:R-:W-:-:S04]  /*33f0*/  SHF.L.U32 R4, R10, 0x1f, RZ ;  /* 0x0000001f0a047819 */ /* 0x002fc800000006ff */
[----:B------:R-:W1:Y:S02]  /*3400*/  SYNCS.PHASECHK.TRANS64.TRYWAIT P1, [R2+URZ+0x120], R4 ;  /* 0x00012004020075a7 */ /* 0x000e6400080211ff */
[----:B-1----:R-:W-:Y:S05]  /*3410*/  @!P1 BRA `(.L_x_60) ;  /* 0x0000006400ac9947 */ /* 0x002fea0003800000 */
.L_x_190:
[C---:B-1----:R-:W-:Y:S01]  /*3420*/  LEA R4, R11.reuse, UR6, 0x4 ;  /* 0x000000060b047c11 */ /* 0x042fe2000f8e20ff */
[----:B------:R-:W-:Y:S01]  /*3430*/  VIADD R2, R2, 0x130 ;  /* 0x0000013002027836 */ /* 0x000fe20000000000 */
[----:B------:R-:W-:Y:S01]  /*3440*/  SEL R8, R8, RZ, P0 ;  /* 0x000000ff08087207 */ /* 0x000fe20000000000 */
[----:B------:R-:W-:-:S03]  /*3450*/  VIADD R11, R11, 0x1 ;  /* 0x000000010b0b7836 */ /* 0x000fc60000000000 */
[----:B------:R-:W1:Y:S01]  /*3460*/  LDS.128 R4, [R4+0x1b0] ;  /* 0x0001b00004047984 */ /* 0x000e620000000c00 */
[----:B------:R-:W-:Y:S02]  /*3470*/  PRMT R2, RZ, 0x654, R2 ;  /* 0x00000654ff027816 */ /* 0x000fe40000000002 */
[C---:B------:R-:W-:Y:S01]  /*3480*/  ISETP.NE.AND P1, PT, R11.reuse, 0x2, PT ;  /* 0x000000020b00780c */ /* 0x040fe20003f25270 */
[----:B------:R-:W-:Y:S01]  /*3490*/  @!PT LDS RZ, [RZ] ;  /* 0x00000000fffff984 */ /* 0x000fe20000000800 */
[----:B------:R-:W-:Y:S01]  /*34a0*/  @!PT LDS RZ, [RZ] ;  /* 0x00000000fffff984 */ /* 0x000fe20000000800 */
[----:B------:R-:W-:Y:S01]  /*34b0*/  @!PT LDS RZ, [RZ] ;  /* 0x00000000fffff984 */ /* 0x000fe20000000800 */
[----:B------:R-:W-:Y:S01]  /*34c0*/  @!PT LDS RZ, [RZ] ;  /* 0x00000000fffff984 */ /* 0x000fe20000000800 */
[----:B------:R2:W-:Y:S06]  /*34d0*/  MEMBAR.ALL.CTA ;  /* 0x0000000000007992 */ /* 0x0005ec0000008000 */
[----:B--2---:R-:W2:Y:S01]  /*34e0*/  FENCE.VIEW.ASYNC.S ;  /* 0x00000000000073c6 */ /* 0x004ea20000000000 */
[----:B------:R-:W-:Y:S01]  /*34f0*/  SEL R11, R11, RZ, P1 ;  /* 0x000000ff0b0b7207 */ /* 0x000fe20000800000 */
[----:B--2---:R2:W-:Y:S01]  /*3500*/  SYNCS.ARRIVE.TRANS64.RED.A1T0 RZ, [R2+URZ], RZ ;  /* 0x000000ff02ff79a7 */ /* 0x0045e200081004ff */
[----:B-1----:R-:W-:-:S02]  /*3510*/  LOP3.LUT P3, RZ, R6, 0x1, RZ, 0xc0, !PT ;  /* 0x0000000106ff7812 */ /* 0x002fc4000786c0ff */
[----:B------:R-:W-:-:S04]  /*3520*/  SEL R4, RZ, 0x1, P1 ;  /* 0x00000001ff047807 */ /* 0x000fc80000800000 */
[----:B------:R-:W-:Y:S02]  /*3530*/  LOP3.LUT R10, R10, R4, RZ, 0x3c, !PT ;  /* 0x000000040a0a7212 */ /* 0x000fe400078e3cff */
[----:B--2---:R-:W-:-:S04]  /*3540*/  SEL R2, RZ, 0x1, P0 ;  /* 0x00000001ff027807 */ /* 0x004fc80000000000 */
[----:B------:R-:W-:Y:S01]  /*3550*/  LOP3.LUT R9, R9, R2, RZ, 0x3c, !PT ;  /* 0x0000000209097212 */ /* 0x000fe200078e3cff */
[----:B------:R-:W-:Y:S06]  /*3560*/  @P3 BRA `(.L_x_61) ;  /* 0xfffffffc002c3947 */ /* 0x000fec000383ffff */
[----:B------:R-:W-:Y:S01]  /*3570*/  ULEA UR4, UR5, UR6, 0x3 ;  /* 0x0000000605047291 */ /* 0x000fe2000f8e18ff */
[----:B------:R-:W-:-:S08]  /*3580*/  SHF.L.U32 R2, R12, 0x1f, RZ ;  /* 0x0000001f0c027819 */ /* 0x000fd000000006ff */
[----:B------:R-:W1:Y:S02]  /*3590*/  SYNCS.PHASECHK.TRANS64 P0, [UR4+0x130], R2 ;  /* 0x00013002ff0075a7 */ /* 0x000e640008001004 */
[----:B-1----:R-:W-:Y:S05]  /*35a0*/  @P0 BRA `(.L_x_62) ;  /* 0x0000000000080947 */ /* 0x002fea0003800000 */
[----:B------:R-:W1:Y:S02]  /*35b0*/  SYNCS.PHASECHK.TRANS64.TRYWAIT P0, [UR4+0x130], R2 ;  /* 0x00013002ff0075a7 */ /* 0x000e640008001104 */
[----:B-1----:R-:W-:Y:S05]  /*35c0*/  @!P0 BRA `(.L_x_63) ;  /* 0x0000006400548947 */ /* 0x002fea0003800000 */
.L_x_62:
[----:B------:R-:W-:-:S04]  /*35d0*/  UIADD3 UR7, UPT, UPT, UR5, 0x1, URZ ;  /* 0x0000000105077890 */ /* 0x000fc8000fffe0ff */
[----:B------:R-:W-:-:S04]  /*35e0*/  UISETP.NE.AND UP0, UPT, UR7, 0x2, UPT ;  /* 0x000000020700788c */ /* 0x000fc8000bf05270 */
[----:B------:R-:W-:Y:S02]  /*35f0*/  USEL UR8, URZ, 0x1, UP0 ;  /* 0x00000001ff087887 */ /* 0x000fe40008000000 */
[----:B------:R-:W-:-:S04]  /*3600*/  USEL UR7, UR7, URZ, UP0 ;  /* 0x000000ff07077287 */ /* 0x000fc80008000000 */
[----:B------:R-:W-:Y:S01]  /*3610*/  ULEA UR7, UR7, UR6, 0x3 ;  /* 0x0000000607077291 */ /* 0x000fe2000f8e18ff */
[----:B-1----:R-:W-:-:S04]  /*3620*/  LOP3.LUT R2, R12, UR8, RZ, 0x3c, !PT ;  /* 0x000000080c027c12 */ /* 0x002fc8000f8e3cff */
[----:B------:R-:W-:-:S04]  /*3630*/  SHF.L.U32 R0, R2, 0x1f, RZ ;  /* 0x0000001f02007819 */ /* 0x000fc800000006ff */
[----:B------:R-:W1:Y:S02]  /*3640*/  SYNCS.PHASECHK.TRANS64 P0, [UR7+0x130], R0 ;  /* 0x00013000ff0075a7 */ /* 0x000e640008001007 */
[----:B-1----:R-:W-:Y:S05]  /*3650*/  @P0 EXIT ;  /* 0x000000000000094d */ /* 0x002fea0003800000 */
[----:B------:R-:W-:Y:S02]  /*3660*/  SHF.L.U32 R2, R2, 0x1f, RZ ;  /* 0x0000001f02027819 */ /* 0x000fe400000006ff */
[----:B------:R-:W-:-:S07]  /*3670*/  MOV R0, UR7 ;  /* 0x0000000700007c02 */ /* 0x000fce0008000f00 */
.L_x_64:
[----:B-1----:R1:W2:Y:S02]  /*3680*/  SYNCS.PHASECHK.TRANS64.TRYWAIT P0, [R0+URZ+0x130], R2 ;  /* 0x00013002000075a7 */ /* 0x0022a400080011ff */
[----:B--2---:R-:W-:Y:S05]  /*3690*/  @!P0 NANOSLEEP.SYNCS 0x989680 ;  /* 0x009896800000895d */ /* 0x004fea0003900000 */
[----:B------:R-:W2:Y:S02]  /*36a0*/  @!P0 SYNCS.PHASECHK.TRANS64 P0, [R0+URZ+0x130], R2 ;  /* 0x00013002000085a7 */ /* 0x000ea400080010ff */
[----:B--2---:R-:W-:Y:S05]  /*36b0*/  @P0 EXIT ;  /* 0x000000000000094d */ /* 0x004fea0003800000 */
[----:B------:R-:W-:Y:S05]  /*36c0*/  BRA `(.L_x_64) ;  /* 0xfffffffc00ec7947 */ /* 0x000fea000383ffff */
.L_x_57:
[----:B------:R-:W-:Y:S05]  /*36d0*/  BRA.U UP4, `(.L_x_65) ;  /* 0x0000001104d87547 */ /* 0x000fea000b800000 */
[----:B------:R-:W-:Y:S01]  /*36e0*/  UMOV UR4, 0x40 ;  /* 0x0000004000047882 */ /* 0x000fe20000000000 */
[----:B------:R-:W-:Y:S01]  /*36f0*/  NOP ;  /* 0x0000000000007918 */ /* 0x000fe20000000000 */
[----:B------:R-:W-:Y:S01]  /*3700*/  ULEA UR5, UR47, UR4, 0x18 ;  /* 0x000000042f057291 */ /* 0x000fe2000f8ec0ff */
[----:B------:R-:W-:Y:S02]  /*3710*/  UMOV UR6, 0x400 ;  /* 0x0000040000067882 */ /* 0x000fe40000000000 */
[----:B------:R-:W-:-:S06]  /*3720*/  ULEA UR6, UR47, UR6, 0x18 ;  /* 0x000000062f067291 */ /* 0x000fcc000f8ec0ff */
[----:B------:R-:W1:Y:S02]  /*3730*/  LDS.U8 R0, [UR5+0x1c] ;  /* 0x00001c05ff007984 */ /* 0x000e640008000000 */
[----:B-1----:R-:W-:-:S13]  /*3740*/  ISETP.NE.AND P0, PT, R0, RZ, PT ;  /* 0x000000ff0000720c */ /* 0x002fda0003f05270 */
[----:B------:R-:W-:Y:S05]  /*3750*/  @P0 BRA `(.L_x_66) ;  /* 0x0000000400080947 */ /* 0x000fea0003800000 */
[----:B------:R-:W-:Y:S02]  /*3760*/  UISETP.NE.U32.AND UP1, UPT, UR48, 0x1, UPT ;  /* 0x000000013000788c */ /* 0x000fe4000bf25070 */
[----:B------:R-:W-:-:S07]  /*3770*/  UIADD3 UR7, UPT, UPT, UR5, 0x8, URZ ;  /* 0x0000000805077890 */ /* 0x000fce000fffe0ff */
[----:B------:R-:W-:Y:S05]  /*3780*/  BRA.U !UP1, `(.L_x_67) ;  /* 0x00000001099c7547 */ /* 0x000fea000b800000 */
[----:B------:R-:W-:Y:S01]  /*3790*/  ELECT P0, URZ, PT ;  /* 0x0000000000ff782f */ /* 0x000fe20003800000 */
[----:B------:R-:W-:-:S12]  /*37a0*/  BSSY B0, `(.L_x_67) ;  /* 0x0000025000007945 */ /* 0x000fd80003800000 */
[----:B------:R-:W-:Y:S05]  /*37b0*/  @!P0 BRA `(.L_x_68) ;  /* 0x00000000008c8947 */ /* 0x000fea0003800000 */
[----:B------:R-:W-:-:S05]  /*37c0*/  UMOV UR4, 0x10 ;  /* 0x0000001000047882 */ /* 0x000fca0000000000 */
[----:B------:R-:W-:Y:S04]  /*37d0*/  DEPBAR.LE SB1, 0x36 ;  /* 0x00009d800000791a */ /* 0x000fe80000000000 */
[----:B------:R-:W1:Y:S02]  /*37e0*/  UTCATOMSWS.2CTA.FIND_AND_SET.ALIGN UP0, UR4, UR4 ;  /* 0x00000004000475e3 */ /* 0x000e640008200800 */
[----:B-1----:R-:W-:Y:S01]  /*37f0*/  MOV R10, UR4 ;  /* 0x00000004000a7c02 */ /* 0x002fe20008000f00 */
[----:B------:R-:W-:Y:S06]  /*3800*/  BRA.U UP0, `(.L_x_69) ;  /* 0x0000000100187547 */ /* 0x000fec000b800000 */
.L_x_70:
[----:B------:R-:W-:Y:S05]  /*3810*/  NANOSLEEP 0x64 ;  /* 0x000000640000795d */ /* 0x000fea0003800000 */
[----:B------:R-:W-:-:S05]  /*3820*/  UMOV UR4, 0x10 ;  /* 0x0000001000047882 */ /* 0x000fca0000000000 */
[----:B------:R-:W-:Y:S04]  /*3830*/  DEPBAR.LE SB1, 0x36 ;  /* 0x00009d800000791a */ /* 0x000fe80000000000 */
[----:B------:R-:W1:Y:S02]  /*3840*/  UTCATOMSWS.2CTA.FIND_AND_SET.ALIGN UP0, UR4, UR4 ;  /* 0x00000004000475e3 */ /* 0x000e640008200800 */
[----:B-1----:R-:W-:Y:S01]  /*3850*/  MOV R10, UR4 ;  /* 0x00000004000a7c02 */ /* 0x002fe20008000f00 */
[----:B------:R-:W-:Y:S05]  /*3860*/  BRA.U !UP0, `(.L_x_70) ;  /* 0xfffffffd08e87547 */ /* 0x000fea000b83ffff */
.L_x_69:
[----:B------:R-:W1:Y:S01]  /*3870*/  LDS R6, [UR5+0x10] ;  /* 0x00001005ff067984 */ /* 0x000e620008000800 */
[----:B------:R-:W-:Y:S01]  /*3880*/  IMAD.U32 R0, RZ, RZ, UR6 ;  /* 0x00000006ff007e24 */ /* 0x000fe2000f8e00ff */
[----:B------:R-:W-:-:S03]  /*3890*/  MOV R4, UR49 ;  /* 0x0000003100047c02 */ /* 0x000fc60008000f00 */
[----:B------:R-:W-:Y:S01]  /*38a0*/  VIADD R0, R0, 0x1d0 ;  /* 0x000001d000007836 */ /* 0x000fe20000000000 */
[----:B-1----:R-:W-:-:S04]  /*38b0*/  SHF.L.U32 R6, R6, 0x1f, RZ ;  /* 0x0000001f06067819 */ /* 0x002fc800000006ff */
[----:B------:R-:W1:Y:S02]  /*38c0*/  SYNCS.PHASECHK.TRANS64.TRYWAIT P0, [UR5+0x8], R6 ;  /* 0x00000806ff0075a7 */ /* 0x000e640008001105 */
[----:B-1----:R-:W-:Y:S05]  /*38d0*/  @P0 BRA `(.L_x_71) ;  /* 0x0000000000080947 */ /* 0x002fea0003800000 */
[----:B------:R-:W1:Y:S02]  /*38e0*/  SYNCS.PHASECHK.TRANS64.TRYWAIT P0, [UR5+0x8], R6 ;  /* 0x00000806ff0075a7 */ /* 0x000e640008001105 */
[----:B-1----:R-:W-:Y:S05]  /*38f0*/  @!P0 BRA `(.L_x_72) ;  /* 0x0000006000a08947 */ /* 0x002fea0003800000 */
.L_x_71:
[----:B------:R-:W-:Y:S01]  /*3900*/  PRMT R4, R4, 0x654, R0 ;  /* 0x0000065404047816 */ /* 0x000fe20000000000 */
[----:B------:R-:W-:Y:S01]  /*3910*/  HFMA2 R0, -RZ, RZ, 0, 5.9604644775390625e-08 ;  /* 0x00000001ff007431 */ /* 0x000fe200000001ff */
[----:B------:R-:W-:Y:S01]  /*3920*/  UPRMT UR4, UR49, 0x654, UR7 ;  /* 0x0000065431047896 */ /* 0x000fe20008000007 */
[----:B------:R-:W-:Y:S02]  /*3930*/  IMAD.MOV.U32 R8, RZ, RZ, 0xffff ;  /* 0x0000ffffff087424 */ /* 0x000fe400078e00ff */
[----:B-1----:R-:W-:Y:S02]  /*3940*/  IMAD.MOV.U32 R6, RZ, RZ, 0x4 ;  /* 0x00000004ff067424 */ /* 0x002fe400078e00ff */
[----:B------:R-:W-:Y:S01]  /*3950*/  IMAD.SHL.U32 R9, R10, 0x20, RZ ;  /* 0x000000200a097824 */ /* 0x000fe200078e00ff */
[----:B------:R-:W-:Y:S02]  /*3960*/  MOV R5, UR4 ;  /* 0x0000000400057c02 */ /* 0x000fe40008000f00 */
[-C--:B------:R-:W-:Y:S01]  /*3970*/  SHF.L.U32 R8, R8, R10.reuse, RZ ;  /* 0x0000000a08087219 */ /* 0x080fe200000006ff */
[----:B------:R1:W-:Y:S01]  /*3980*/  SYNCS.ARRIVE.TRANS64.RED RZ, [UR4], R6 ;  /* 0x00000006ffff79a7 */ /* 0x0003e20008000404 */
[----:B------:R-:W-:Y:S01]  /*3990*/  SHF.L.U32 R7, R0, R10, RZ ;  /* 0x0000000a00077219 */ /* 0x000fe200000006ff */
[----:B------:R1:W-:Y:S04]  /*39a0*/  STS [UR6+0x1d0], R9 ;  /* 0x0001d009ff007988 */ /* 0x0003e80008000806 */
[----:B------:R1:W-:Y:S04]  /*39b0*/  STAS [R4.64], R10 ;  /* 0x0000000a04007dbd */ /* 0x0003e8000c0008ff */
[----:B------:R1:W-:Y:S04]  /*39c0*/  ATOMS.OR RZ, [UR5+0x14], R8 ;  /* 0x00001408ffff798c */ /* 0x0003e8000b000005 */
[----:B------:R1:W-:Y:S04]  /*39d0*/  ATOMS.OR RZ, [UR5+0x18], R7 ;  /* 0x00001807ffff798c */ /* 0x0003e8000b000005 */
[----:B------:R1:W-:Y:S02]  /*39e0*/  ATOMS.XOR RZ, [UR5+0x10], R0 ;  /* 0x00001000ffff798c */ /* 0x0003e4000b800005 */
.L_x_68:
[----:B------:R-:W-:Y:S05]  /*39f0*/  BSYNC B0 ;  /* 0x0000000000007941 */ /* 0x000fea0003800000 */
.L_x_67:
[----:B------:R-:W-:Y:S05]  /*3a00*/  BRA.U UP1, `(.L_x_73) ;  /* 0x00000001016c7547 */ /* 0x000fea000b800000 */
[----:B------:R-:W-:-:S03]  /*3a10*/  UMOV UR4, 0xffffffff ;  /* 0xffffffff00047882 */ /* 0x000fc60000000000 */
[----:B------:R-:W-:Y:S05]  /*3a20*/  BRA.DIV UR4, `(.L_x_74) ;  /* 0x00000062046c7947 */ /* 0x000fea000b800000 */
[----:B------:R-:W-:-:S13]  /*3a30*/  ELECT P6, URZ, PT ;  /* 0x0000000000ff782f */ /* 0x000fda00038c0000 */
.L_x_194:
[----:B------:R-:W-:Y:S05]  /*3a40*/  @!P6 BRA `(.L_x_73) ;  /* 0x00000000005ce947 */ /* 0x000fea0003800000 */
[----:B-1----:R-:W1:Y:S02]  /*3a50*/  LDS R4, [UR5+0x10] ;  /* 0x00001005ff047984 */ /* 0x002e640008000800 */
[----:B-1----:R-:W-:-:S04]  /*3a60*/  SHF.L.U32 R4, R4, 0x1f, RZ ;  /* 0x0000001f04047819 */ /* 0x002fc800000006ff */
[----:B------:R-:W1:Y:S02]  /*3a70*/  SYNCS.PHASECHK.TRANS64.TRYWAIT P0, [UR5+0x8], R4 ;  /* 0x00000804ff0075a7 */ /* 0x000e640008001105 */
[----:B-1----:R-:W-:Y:S05]  /*3a80*/  @P0 BRA `(.L_x_75) ;  /* 0x0000000000080947 */ /* 0x002fea0003800000 */
[----:B------:R-:W1:Y:S02]  /*3a90*/  SYNCS.PHASECHK.TRANS64.TRYWAIT P0, [UR5+0x8], R4 ;  /* 0x00000804ff0075a7 */ /* 0x000e640008001105 */
[----:B-1----:R-:W-:Y:S05]  /*3aa0*/  @!P0 BRA `(.L_x_76) ;  /* 0x00000060006c8947 */ /* 0x002fea0003800000 */
.L_x_75:
[----:B------:R-:W2:Y:S01]  /*3ab0*/  LDS R6, [UR6+0x1d0] ;  /* 0x0001d006ff067984 */ /* 0x000ea20008000800 */
[----:B-1----:R-:W-:Y:S02]  /*3ac0*/  HFMA2 R0, -RZ, RZ, 0, 5.9604644775390625e-08 ;  /* 0x00000001ff007431 */ /* 0x002fe400000001ff */
[----:B------:R-:W-:Y:S01]  /*3ad0*/  IMAD.MOV.U32 R4, RZ, RZ, 0xffff ;  /* 0x0000ffffff047424 */ /* 0x000fe200078e00ff */
[----:B------:R-:W-:Y:S01]  /*3ae0*/  UPRMT UR4, UR49, 0x654, UR7 ;  /* 0x0000065431047896 */ /* 0x000fe20008000007 */
[----:B--2---:R-:W-:-:S03]  /*3af0*/  IMAD.SHL.U32 R5, R6, 0x20, RZ ;  /* 0x0000002006057824 */ /* 0x004fc600078e00ff */
[-C--:B------:R-:W-:Y:S02]  /*3b00*/  SHF.L.U32 R4, R4, R6.reuse, RZ ;  /* 0x0000000604047219 */ /* 0x080fe400000006ff */
[----:B------:R-:W-:Y:S01]  /*3b10*/  SHF.L.U32 R6, R0, R6, RZ ;  /* 0x0000000600067219 */ /* 0x000fe200000006ff */
[----:B------:R2:W-:Y:S04]  /*3b20*/  STS [UR6+0x1d0], R5 ;  /* 0x0001d005ff007988 */ /* 0x0005e80008000806 */
[----:B------:R2:W-:Y:S04]  /*3b30*/  ATOMS.OR RZ, [UR5+0x14], R4 ;  /* 0x00001404ffff798c */ /* 0x0005e8000b000005 */
[----:B------:R2:W-:Y:S01]  /*3b40*/  ATOMS.OR RZ, [UR5+0x18], R6 ;  /* 0x00001806ffff798c */ /* 0x0005e2000b000005 */
[----:B------:R-:W-:Y:S03]  /*3b50*/  SYNCS.ARRIVE.TRANS64.RED.A1T0 RZ, [UR4], RZ ;  /* 0x000000ffffff79a7 */ /* 0x000fe60008100404 */
[----:B------:R2:W-:Y:S01]  /*3b60*/  ATOMS.XOR RZ, [UR5+0x10], R0 ;  /* 0x00001000ffff798c */ /* 0x0005e2000b800005 */
[----:B------:R-:W-:Y:S05]  /*3b70*/  BRA `(.L_x_73) ;  /* 0x0000000000107947 */ /* 0x000fea0003800000 */
.L_x_66:
[----:B------:R-:W-:Y:S02]  /*3b80*/  MOV R0, 0xffffffff ;  /* 0xffffffff00007802 */ /* 0x000fe40000000f00 */
[----:B------:R-:W-:-:S03]  /*3b90*/  MOV R4, 0x3bc0 ;  /* 0x00003bc000047802 */ /* 0x000fc60000000f00 */
[----:B------:R1:W-:Y:S04]  /*3ba0*/  STS [UR6+0x1d0], R0 ;  /* 0x0001d000ff007988 */ /* 0x0003e80008000806 */
[----:B-1---5:R-:W-:Y:S05]  /*3bb0*/  CALL.REL.NOINC `($__internal_1_$__cuda_sm10x_tcgen05_guardrail_trap_phase_invalid_during_alloc) ;  /* 0x0000006800407944 */ /* 0x022fea0003c00000 */
.L_x_73:
[----:B------:R-:W-:Y:S05]  /*3bc0*/  WARPSYNC.ALL ;  /* 0x0000000000007948 */ /* 0x000fea0003800000 */
[----:B------:R-:W3:Y:S01]  /*3bd0*/  S2UR UR4, SR_CgaCtaId ;  /* 0x00000000000479c3 */ /* 0x000ee20000008800 */
[----:B------:R-:W-:Y:S01]  /*3be0*/  UMOV UR26, 0x400 ;  /* 0x00000400001a7882 */ /* 0x000fe20000000000 */
[----:B------:R-:W-:-:S06]  /*3bf0*/  NOP ;  /* 0x0000000000007918 */ /* 0x000fcc0000000000 */
[----:B------:R-:W-:Y:S06]  /*3c00*/  BAR.ARV 0x6, 0xa0 ;  /* 0x0182800000007b1d */ /* 0x000fec0000002000 */
[----:B------:R-:W4:Y:S01]  /*3c10*/  LDCU UR6, c[0x0][0x38c] ;  /* 0x00007180ff0677ac */ /* 0x000f220008000800 */
[----:B------:R-:W-:Y:S01]  /*3c20*/  LOP3.LUT R3, R3, 0xffff, RZ, 0xc0, !PT ;  /* 0x0000ffff03037812 */ /* 0x000fe200078ec0ff */
[----:B-1----:R-:W-:Y:S01]  /*3c30*/  IMAD.MOV.U32 R9, RZ, RZ, 0x1 ;  /* 0x00000001ff097424 */ /* 0x002fe200078e00ff */
[----:B------:R-:W-:Y:S01]  /*3c40*/  LOP3.LUT R2, R2, 0xffff, RZ, 0xc0, !PT ;  /* 0x0000ffff02027812 */ /* 0x000fe200078ec0ff */
[----:B------:R-:W-:Y:S01]  /*3c50*/  IMAD.MOV.U32 R8, RZ, RZ, RZ ;  /* 0x000000ffff087224 */ /* 0x000fe200078e00ff */
[----:B------:R-:W-:Y:S01]  /*3c60*/  R2UR UR28, R3 ;  /* 0x00000000031c72ca */ /* 0x000fe200000e0000 */
[----:B------:R-:W-:Y:S01]  /*3c70*/  UMOV UR32, URZ ;  /* 0x000000ff00207c82 */ /* 0x000fe20008000000 */
[----:B------:R-:W-:-:S02]  /*3c80*/  R2UR UR42, R2 ;  /* 0x00000000022a72ca */ /* 0x000fc400000e0000 */
[----:B------:R-:W-:Y:S01]  /*3c90*/  CS2R R2, SRZ ;  /* 0x0000000000027805 */ /* 0x000fe2000001ff00 */
[----:B------:R-:W-:Y:S01]  /*3ca0*/  UMOV UR23, URZ ;  /* 0x000000ff00177c82 */ /* 0x000fe20008000000 */
[----:B---3--:R-:W-:Y:S01]  /*3cb0*/  ULEA UR26, UR4, UR26, 0x18 ;  /* 0x0000001a041a7291 */ /* 0x008fe2000f8ec0ff */
[----:B------:R-:W-:Y:S01]  /*3cc0*/  UMOV UR22, URZ ;  /* 0x000000ff00167c82 */ /* 0x000fe20008000000 */
[----:B------:R-:W-:Y:S02]  /*3cd0*/  UISETP.NE.AND UP3, UPT, UR48, URZ, UPT ;  /* 0x000000ff3000728c */ /* 0x000fe4000bf65270 */
[----:B------:R-:W-:Y:S02]  /*3ce0*/  UIADD3 UR5, UPT, UPT, UR26, 0x4300, URZ ;  /* 0x000043001a057890 */ /* 0x000fe4000fffe0ff */
[----:B------:R-:W-:-:S03]  /*3cf0*/  UIADD3 UR4, UPT, UPT, UR26, 0x1e300, URZ ;  /* 0x0001e3001a047890 */ /* 0x000fc6000fffe0ff */
[----:B--2---:R-:W1:Y:S01]  /*3d00*/  LDS R0, [UR26+0x1d0] ;  /* 0x0001d01aff007984 */ /* 0x004e620008000800 */
[----:B----4-:R-:W-:Y:S02]  /*3d10*/  UIADD3 UR6, UPT, UPT, UR6, 0x3f, URZ ;  /* 0x0000003f06067890 */ /* 0x010fe4000fffe0ff */
[----:B------:R-:W-:Y:S02]  /*3d20*/  USHF.R.U32.HI UR5, URZ, 0x4, UR5 ;  /* 0x00000004ff057899 */ /* 0x000fe40008011605 */
[----:B------:R-:W-:Y:S02]  /*3d30*/  USHF.R.S32.HI UR33, URZ, 0x1f, UR6 ;  /* 0x0000001fff217899 */ /* 0x000fe40008011406 */
[----:B------:R-:W-:Y:S02]  /*3d40*/  USHF.R.U32.HI UR4, URZ, 0x4, UR4 ;  /* 0x00000004ff047899 */ /* 0x000fe40008011604 */
[----:B------:R-:W-:Y:S02]  /*3d50*/  ULEA.HI UR33, UR33, UR6, URZ, 0x6 ;  /* 0x0000000621217291 */ /* 0x000fe4000f8f30ff */
[----:B------:R-:W-:-:S02]  /*3d60*/  ULOP3.LUT UR5, UR5, 0x3fff, URZ, 0xc0, !UPT ;  /* 0x00003fff05057892 */ /* 0x000fc4000f8ec0ff */
[----:B------:R-:W-:Y:S02]  /*3d70*/  USHF.R.S32.HI UR33, URZ, 0x6, UR33 ;  /* 0x00000006ff217899 */ /* 0x000fe40008011421 */
[----:B------:R-:W-:Y:S02]  /*3d80*/  ULOP3.LUT UR30, UR4, 0x3fff, URZ, 0xc0, !UPT ;  /* 0x00003fff041e7892 */ /* 0x000fe4000f8ec0ff */
[----:B------:R-:W-:Y:S01]  /*3d90*/  UISETP.LT.AND UP0, UPT, UR33, 0x1, UPT ;  /* 0x000000012100788c */ /* 0x000fe2000bf01270 */
[----:B------:R-:W-:Y:S01]  /*3da0*/  UMOV UR40, 0x0 ;  /* 0x0000000000287882 */ /* 0x000fe20000000000 */
[----:B------:R-:W-:Y:S01]  /*3db0*/  UMOV UR41, 0x8200490 ;  /* 0x0820049000297882 */ /* 0x000fe20000000000 */
[----:B------:R-:W-:Y:S02]  /*3dc0*/  ULOP3.LUT UR29, UR5, 0x10000, URZ, 0xfc, !UPT ;  /* 0x00010000051d7892 */ /* 0x000fe4000f8efcff */
[----:B------:R-:W-:Y:S02]  /*3dd0*/  ULOP3.LUT UR30, UR30, 0x10000, URZ, 0xfc, !UPT ;  /* 0x000100001e1e7892 */ /* 0x000fe4000f8efcff */
[----:B------:R-:W-:Y:S01]  /*3de0*/  USEL UR43, UR33, 0x1, !UP0 ;  /* 0x00000001212b7887 */ /* 0x000fe2000c000000 */
[----:B------:R-:W-:Y:S01]  /*3df0*/  UMOV UR38, 0x0 ;  /* 0x0000000000267882 */ /* 0x000fe20000000000 */
[----:B------:R-:W-:Y:S01]  /*3e00*/  UMOV UR39, 0x8200490 ;  /* 0x0820049000277882 */ /* 0x000fe20000000000 */
[----:B------:R-:W-:Y:S01]  /*3e10*/  UMOV UR36, 0x0 ;  /* 0x0000000000247882 */ /* 0x000fe20000000000 */
[----:B------:R-:W-:Y:S01]  /*3e20*/  UMOV UR37, 0x8200490 ;  /* 0x0820049000257882 */ /* 0x000fe20000000000 */
[----:B------:R-:W-:Y:S01]  /*3e30*/  UMOV UR34, 0x0 ;  /* 0x0000000000227882 */ /* 0x000fe20000000000 */
[----:B------:R-:W-:Y:S01]  /*3e40*/  UMOV UR35, 0x8200490 ;  /* 0x0820049000237882 */ /* 0x000fe20000000000 */
[----:B-1----:R-:W-:-:S15]  /*3e50*/  R2UR UR44, R0 ;  /* 0x00000000002c72ca */ /* 0x002fde00000e0000 */
.L_x_84:
[C---:B------:R-:W-:Y:S02]  /*3e60*/  LEA R0, R8.reuse, UR26, 0x3 ;  /* 0x0000001a08007c11 */ /* 0x040fe4000f8e18ff */
[----:B------:R-:W-:Y:S02]  /*3e70*/  SHF.L.U32 R4, R3, 0x1f, RZ ;  /* 0x0000001f03047819 */ /* 0x000fe400000006ff */
[----:B------:R-:W-:Y:S02]  /*3e80*/  LEA R5, R8, UR26, 0x4 ;  /* 0x0000001a08057c11 */ /* 0x000fe4000f8e20ff */
[----:B------:R-:W1:Y:S02]  /*3e90*/  SYNCS.PHASECHK.TRANS64.TRYWAIT P0, [R0+URZ+0x120], R4 ;  /* 0x00012004000075a7 */ /* 0x000e6400080011ff */
[----:B-1-3--:R-:W-:Y:S05]  /*3ea0*/  @!P0 BRA `(.L_x_77) ;  /* 0x0000005c00848947 */ /* 0x00afea0003800000 */
.L_x_195:
[----:B-1----:R-:W1:Y:S01]  /*3eb0*/  LDS.128 R4, [R5+0x1b0] ;  /* 0x0001b00005047984 */ /* 0x002e620000000c00 */
[----:B------:R-:W-:Y:S02]  /*3ec0*/  VIADD R0, R0, 0x130 ;  /* 0x0000013000007836 */ /* 0x000fe40000000000 */
[----:B------:R-:W-:Y:S01]  /*3ed0*/  VIADD R8, R8, 0x1 ;  /* 0x0000000108087836 */ /* 0x000fe20000000000 */
[----:B------:R-:W-:Y:S01]  /*3ee0*/  @!PT LDS RZ, [RZ] ;  /* 0x00000000fffff984 */ /* 0x000fe20000000800 */
[----:B------:R-:W-:Y:S01]  /*3ef0*/  @!PT LDS RZ, [RZ] ;  /* 0x00000000fffff984 */ /* 0x000fe20000000800 */
[----:B------:R-:W-:Y:S01]  /*3f00*/  @!PT LDS RZ, [RZ] ;  /* 0x00000000fffff984 */ /* 0x000fe20000000800 */
[----:B------:R-:W-:Y:S01]  /*3f10*/  @!PT LDS RZ, [RZ] ;  /* 0x00000000fffff984 */ /* 0x000fe20000000800 */
[----:B------:R2:W-:Y:S06]  /*3f20*/  MEMBAR.ALL.CTA ;  /* 0x0000000000007992 */ /* 0x0005ec0000008000 */
[----:B--2---:R-:W2:Y:S01]  /*3f30*/  FENCE.VIEW.ASYNC.S ;  /* 0x00000000000073c6 */ /* 0x004ea20000000000 */
[----:B------:R-:W-:-:S04]  /*3f40*/  PRMT R0, RZ, 0x654, R0 ;  /* 0x00000654ff007816 */ /* 0x000fc80000000000 */
[----:B--2---:R2:W-:Y:S01]  /*3f50*/  SYNCS.ARRIVE.TRANS64.RED.A1T0 RZ, [R0+URZ], RZ ;  /* 0x000000ff00ff79a7 */ /* 0x0045e200081004ff */
[----:B-1----:R-:W-:Y:S01]  /*3f60*/  LOP3.LUT P1, RZ, R6, 0x1, RZ, 0xc0, !PT ;  /* 0x0000000106ff7812 */ /* 0x002fe2000782c0ff */
[----:B--2---:R-:W-:-:S12]  /*3f70*/  BRA.U UP3, `(.L_x_78) ;  /* 0x0000000503087547 */ /* 0x004fd8000b800000 */
[----:B------:R-:W1:Y:S01]  /*3f80*/  LDCU UR4, c[0x0][0x38c] ;  /* 0x00007180ff0477ac */ /* 0x000e620008000800 */
[----:B------:R-:W-:Y:S02]  /*3f90*/  PLOP3.LUT P2, PT, PT, PT, PT, 0x80, 0x8 ;  /* 0x000000000008781c */ /* 0x000fe40003f4f070 */
[----:B------:R-:W-:Y:S01]  /*3fa0*/  SHF.L.U32 R4, R9, 0x1f, RZ ;  /* 0x0000001f09047819 */ /* 0x000fe200000006ff */
[----:B------:R-:W-:Y:S02]  /*3fb0*/  ULEA UR31, UR32, UR26, 0x3 ;  /* 0x0000001a201f7291 */ /* 0x000fe4000f8e18ff */
[----:B------:R-:W-:Y:S02]  /*3fc0*/  ULEA UR11, UR32, UR44, 0x6 ;  /* 0x0000002c200b7291 */ /* 0x000fe4000f8e30ff */
[----:B-1----:R-:W-:-:S06]  /*3fd0*/  UISETP.GE.AND UP0, UPT, UR4, 0x1, UPT ;  /* 0x000000010400788c */ /* 0x002fcc000bf06270 */
[----:B------:R-:W-:-:S05]  /*3fe0*/  PLOP3.LUT P0, PT, PT, PT, UP0, 0x80, 0x8 ;  /* 0x000000000008781c */ /* 0x000fca0003f0f008 */
[----:B------:R-:W-:-:S08]  /*3ff0*/  @UP0 ULEA UR4, UR23, UR26, 0x3 ;  /* 0x0000001a17040291 */ /* 0x000fd0000f8e18ff */
[----:B------:R-:W-:-:S04]  /*4000*/  @P0 SHF.L.U32 R0, R2, 0x1f, RZ ;  /* 0x0000001f02000819 */ /* 0x000fc800000006ff */
[----:B------:R1:W2:Y:S01]  /*4010*/  @P0 SYNCS.PHASECHK.TRANS64.TRYWAIT P2, [UR4], R0 ;  /* 0x00000000ff0005a7 */ /* 0x0002a20008041104 */
[----:B------:R-:W3:Y:S02]  /*4020*/  SYNCS.PHASECHK.TRANS64.TRYWAIT P0, [UR31+0x160], R4 ;  /* 0x00016004ff0075a7 */ /* 0x000ee4000800111f */
[----:B-123--:R-:W-:Y:S05]  /*4030*/  @!P0 BRA `(.L_x_79) ;  /* 0x0000005c00348947 */ /* 0x00efea0003800000 */
.L_x_197:
[----:B------:R-:W-:Y:S01]  /*4040*/  UMOV UR27, UR22 ;  /* 0x00000016001b7c82 */ /* 0x000fe20008000000 */
[----:B------:R-:W-:Y:S05]  /*4050*/  BRA.U !UP0, `(.L_x_80) ;  /* 0x0000000108c07547 */ /* 0x000fea000b800000 */
[----:B------:R-:W-:Y:S02]  /*4060*/  UIADD3 UR27, UPT, UPT, UR43, UR22, URZ ;  /* 0x000000162b1b7290 */ /* 0x000fe4000fffe0ff */
[----:B------:R-:W-:Y:S01]  /*4070*/  UPLOP3.LUT UP2, UPT, UPT, UPT, UPT, 0x40, 0x4 ;  /* 0x000000000004789c */ /* 0x000fe20003f4e870 */
[----:B------:R-:W-:Y:S01]  /*4080*/  UMOV UR24, UR33 ;  /* 0x0000002100187c82 */ /* 0x000fe20008000000 */
[----:B------:R-:W-:-:S09]  /*4090*/  UMOV UR10, UR23 ;  /* 0x00000017000a7c82 */ /* 0x000fd20008000000 */
.L_x_83:
[----:B--2---:R-:W-:Y:S01]  /*40a0*/  ULEA UR5, UR10, UR26, 0x3 ;  /* 0x0000001a0a057291 */ /* 0x004fe2000f8e18ff */
[----:B---3--:R-:W-:Y:S11]  /*40b0*/  @P2 BRA `(.L_x_81) ;  /* 0x00000000000c2947 */ /* 0x008ff60003800000 */
[----:B-1----:R-:W-:Y:S04]  /*40c0*/  SHF.L.U32 R4, R2, 0x1f, RZ ;  /* 0x0000001f02047819 */ /* 0x002fe800000006ff */
[----:B------:R-:W1:Y:S02]  /*40d0*/  SYNCS.PHASECHK.TRANS64.TRYWAIT P0, [UR5], R4 ;  /* 0x00000004ff0075a7 */ /* 0x000e640008001105 */
[----:B-1----:R-:W-:Y:S05]  /*40e0*/  @!P0 BRA `(.L_x_82) ;  /* 0x0000005c00208947 */ /* 0x002fea0003800000 */
.L_x_81:
[----:B------:R-:W-:Y:S01]  /*40f0*/  UISETP.NE.AND UP0, UPT, UR24, 0x1, UPT ;  /* 0x000000011800788c */ /* 0x000fe2000bf05270 */
[----:B------:R-:W-:Y:S01]  /*4100*/  PLOP3.LUT P2, PT, PT, PT, PT, 0x80, 0x8 ;  /* 0x000000000008781c */ /* 0x000fe20003f4f070 */
[----:B------:R-:W-:Y:S02]  /*4110*/  UIADD3 UR4, UPT, UPT, UR10, 0x1, URZ ;  /* 0x000000010a047890 */ /* 0x000fe4000fffe0ff */
[----:B------:R-:W-:Y:S02]  /*4120*/  UIADD3 UR25, UPT, UPT, UR5, 0x68, URZ ;  /* 0x0000006805197890 */ /* 0x000fe4000fffe0ff */
[----:B------:R-:W-:Y:S01]  /*4130*/  UISETP.NE.AND UP1, UPT, UR4, 0xd, UPT ;  /* 0x0000000d0400788c */ /* 0x000fe2000bf25270 */
[----:B------:R-:W-:Y:S01]  /*4140*/  PLOP3.LUT P0, PT, PT, PT, UP0, 0x80, 0x8 ;  /* 0x000000000008781c */ /* 0x000fe20003f0f008 */
[----:B------:R-:W-:Y:S02]  /*4150*/  UIADD3 UR22, UPT, UPT, UR22, 0x1, URZ ;  /* 0x0000000116167890 */ /* 0x000fe4000fffe0ff */
[----:B------:R-:W-:Y:S02]  /*4160*/  USEL UR6, URZ, 0x1, UP1 ;  /* 0x00000001ff067887 */ /* 0x000fe40008800000 */
[----:B------:R-:W-:Y:S02]  /*4170*/  USEL UR23, UR4, URZ, UP1 ;  /* 0x000000ff04177287 */ /* 0x000fe40008800000 */
[----:B------:R-:W-:Y:S02]  /*4180*/  UIADD3 UR24, UPT, UPT, UR24, -0x1, URZ ;  /* 0xffffffff18187890 */ /* 0x000fe4000fffe0ff */
[----:B------:R-:W-:Y:S01]  /*4190*/  @UP0 ULEA UR4, UR23, UR26, 0x3 ;  /* 0x0000001a17040291 */ /* 0x000fe2000f8e18ff */
[----:B------:R-:W-:Y:S01]  /*41a0*/  LOP3.LUT R2, R2, UR6, RZ, 0x3c, !PT ;  /* 0x0000000602027c12 */ /* 0x000fe2000f8e3cff */
[----:B------:R-:W-:Y:S02]  /*41b0*/  ULEA UR6, UR10, UR30, 0x9 ;  /* 0x0000001e0a067291 */ /* 0x000fe4000f8e48ff */
[----:B------:R-:W-:Y:S01]  /*41c0*/  UISETP.NE.AND UP0, UPT, UR22, UR27, UPT ;  /* 0x0000001b1600728c */ /* 0x000fe2000bf05270 */
[----:B-1----:R-:W-:Y:S01]  /*41d0*/  @P0 SHF.L.U32 R0, R2, 0x1f, RZ ;  /* 0x0000001f02000819 */ /* 0x002fe200000006ff */
[----:B------:R-:W-:Y:S02]  /*41e0*/  UIADD3 UR20, UPT, UPT, UR6, 0x2, URZ ;  /* 0x0000000206147890 */ /* 0x000fe4000fffe0ff */
[----:B------:R-:W-:Y:S01]  /*41f0*/  UIADD3 UR16, UPT, UPT, UR6, 0x4, URZ ;  /* 0x0000000406107890 */ /* 0x000fe2000fffe0ff */
[----:B------:R2:W3:Y:S01]  /*4200*/  @P0 SYNCS.PHASECHK.TRANS64.TRYWAIT P2, [UR4], R0 ;  /* 0x00000000ff0005a7 */ /* 0x0004e20008041104 */
[----:B------:R-:W-:Y:S02]  /*4210*/  ULEA UR4, UR10, UR29, 0x9 ;  /* 0x0000001d0a047291 */ /* 0x000fe4000f8e48ff */
[----:B------:R-:W-:Y:S02]  /*4220*/  UIADD3 UR12, UPT, UPT, UR6, 0x6, URZ ;  /* 0x00000006060c7890 */ /* 0x000fe4000fffe0ff */
[----:B------:R-:W-:Y:S02]  /*4230*/  UIADD3 UR18, UPT, UPT, UR4, 0x2, URZ ;  /* 0x0000000204127890 */ /* 0x000fe4000fffe0ff */
[----:B------:R-:W-:Y:S02]  /*4240*/  UIADD3 UR14, UPT, UPT, UR4, 0x4, URZ ;  /* 0x00000004040e7890 */ /* 0x000fe4000fffe0ff */
[----:B------:R-:W-:Y:S01]  /*4250*/  UIADD3 UR8, UPT, UPT, UR4, 0x6, URZ ;  /* 0x0000000604087890 */ /* 0x000fe2000fffe0ff */
[----:B------:R-:W-:Y:S01]  /*4260*/  UMOV UR7, 0x40004040 ;  /* 0x4000404000077882 */ /* 0x000fe20000000000 */
[----:B------:R-:W-:Y:S01]  /*4270*/  UMOV UR5, 0x40004040 ;  /* 0x4000404000057882 */ /* 0x000fe20000000000 */
[----:B------:R-:W-:Y:S01]  /*4280*/  UMOV UR21, 0x40004040 ;  /* 0x4000404000157882 */ /* 0x000fe20000000000 */
[----:B------:R2:W-:Y:S01]  /*4290*/  UTCHMMA.2CTA gdesc[UR4], gdesc[UR6], tmem[UR11], tmem[UR40], idesc[UR41], UP2 ;  /* 0x00ff2806040075ea */ /* 0x0005e2000920000b */
[----:B------:R-:W-:Y:S01]  /*42a0*/  UPLOP3.LUT UP2, UPT, UPT, UPT, UPT, 0x80, 0x8 ;  /* 0x000000000008789c */ /* 0x000fe20003f4f070 */
[----:B------:R-:W-:Y:S01]  /*42b0*/  UMOV UR19, 0x40004040 ;  /* 0x4000404000137882 */ /* 0x000fe20000000000 */
[----:B------:R-:W-:Y:S01]  /*42c0*/  UMOV UR17, 0x40004040 ;  /* 0x4000404000117882 */ /* 0x000fe20000000000 */
[----:B------:R2:W-:Y:S01]  /*42d0*/  UTCHMMA.2CTA gdesc[UR18], gdesc[UR20], tmem[UR11], tmem[UR38], idesc[UR39], UPT ;  /* 0x00ff2614120075ea */ /* 0x0005e2000ba0000b */
[----:B------:R-:W-:Y:S01]  /*42e0*/  UMOV UR15, 0x40004040 ;  /* 0x40004040000f7882 */ /* 0x000fe20000000000 */
[----:B------:R-:W-:Y:S01]  /*42f0*/  UMOV UR13, 0x40004040 ;  /* 0x40004040000d7882 */ /* 0x000fe20000000000 */
[----:B------:R-:W-:Y:S01]  /*4300*/  UMOV UR9, 0x40004040 ;  /* 0x4000404000097882 */ /* 0x000fe20000000000 */
[----:B------:R2:W-:Y:S01]  /*4310*/  UTCHMMA.2CTA gdesc[UR14], gdesc[UR16], tmem[UR11], tmem[UR36], idesc[UR37], UPT ;  /* 0x00ff24100e0075ea */ /* 0x0005e2000ba0000b */
[----:B------:R2:W-:Y:S01]  /*4320*/  UTCHMMA.2CTA gdesc[UR8], gdesc[UR12], tmem[UR11], tmem[UR34], idesc[UR35], UPT ;  /* 0x00ff220c080075ea */ /* 0x0005e2000ba0000b */
[----:B------:R2:W-:Y:S01]  /*4330*/  UTCBAR.2CTA.MULTICAST [UR25], URZ, UR28 ;  /* 0x000000ff190073e9 */ /* 0x0005e2000820081c */
[----:B------:R-:W-:Y:S01]  /*4340*/  UMOV UR10, UR23 ;  /* 0x00000017000a7c82 */ /* 0x000fe20008000000 */
[----:B------:R-:W-:Y:S05]  /*4350*/  BRA.U UP0, `(.L_x_83) ;  /* 0xfffffffd00507547 */ /* 0x000fea000b83ffff */
.L_x_80:
[----:B--2---:R-:W-:Y:S01]  /*4360*/  UIADD3 UR4, UPT, UPT, UR31, 0x140, URZ ;  /* 0x000001401f047890 */ /* 0x004fe2000fffe0ff */
[----:B------:R-:W-:-:S08]  /*4370*/  UMOV UR22, UR27 ;  /* 0x0000001b00167c82 */ /* 0x000fd00008000000 */
[----:B------:R2:W-:Y:S01]  /*4380*/  UTCBAR.2CTA.MULTICAST [UR4], URZ, UR42 ;  /* 0x000000ff040073e9 */ /* 0x0005e2000820082a */
[----:B------:R-:W-:Y:S02]  /*4390*/  NOP ;  /* 0x0000000000007918 */ /* 0x000fe40000000000 */
.L_x_78:
[----:B--2---:R-:W-:Y:S01]  /*43a0*/  UIADD3 UR4, UPT, UPT, UR32, 0x1, URZ ;  /* 0x0000000120047890 */ /* 0x004fe2000fffe0ff */
[----:B------:R-:W-:-:S03]  /*43b0*/  ISETP.NE.AND P0, PT, R8, 0x2, PT ;  /* 0x000000020800780c */ /* 0x000fc60003f05270 */
[----:B------:R-:W-:Y:S01]  /*43c0*/  UISETP.NE.AND UP0, UPT, UR4, 0x4, UPT ;  /* 0x000000040400788c */ /* 0x000fe2000bf05270 */
[----:B-1----:R-:W-:Y:S02]  /*43d0*/  SEL R0, RZ, 0x1, P0 ;  /* 0x00000001ff007807 */ /* 0x002fe40000000000 */
[----:B------:R-:W-:Y:S01]  /*43e0*/  SEL R8, R8, RZ, P0 ;  /* 0x000000ff08087207 */ /* 0x000fe20000000000 */
[----:B------:R-:W-:Y:S01]  /*43f0*/  USEL UR5, URZ, 0x1, UP0 ;  /* 0x00000001ff057887 */ /* 0x000fe20008000000 */
[----:B------:R-:W-:Y:S01]  /*4400*/  LOP3.LUT R3, R3, R0, RZ, 0x3c, !PT ;  /* 0x0000000003037212 */ /* 0x000fe200078e3cff */
[----:B------:R-:W-:-:S04]  /*4410*/  USEL UR32, UR4, URZ, UP0 ;  /* 0x000000ff04207287 */ /* 0x000fc80008000000 */
[----:B------:R-:W-:Y:S01]  /*4420*/  LOP3.LUT R9, R9, UR5, RZ, 0x3c, !PT ;  /* 0x0000000509097c12 */ /* 0x000fe2000f8e3cff */
[----:B------:R-:W-:Y:S07]  /*4430*/  @P1 BRA `(.L_x_84) ;  /* 0xfffffff800881947 */ /* 0x000fee000383ffff */
[----:B------:R-:W1:Y:S01]  /*4440*/  S2UR UR8, SR_CgaCtaId ;  /* 0x00000000000879c3 */ /* 0x000e620000008800 */
[----:B------:R-:W-:Y:S01]  /*4450*/  ELECT P0, URZ, PT ;  /* 0x0000000000ff782f */ /* 0x000fe20003800000 */
[----:B------:R-:W-:Y:S01]  /*4460*/  HFMA2 R0, -RZ, RZ, 0, 5.9604644775390625e-08 ;  /* 0x00000001ff007431 */ /* 0x000fe200000001ff */
[----:B------:R-:W-:-:S05]  /*4470*/  UMOV UR4, 0x40 ;  /* 0x0000004000047882 */ /* 0x000fca0000000000 */
[----:B------:R-:W-:Y:S01]  /*4480*/  UVIRTCOUNT.DEALLOC.SMPOOL 0x80 ;  /* 0x000000800000784c */ /* 0x000fe20000000000 */
[----:B------:R-:W-:Y:S02]  /*4490*/  UISETP.NE.AND UP1, UPT, UR48, URZ, UPT ;  /* 0x000000ff3000728c */ /* 0x000fe4000bf25270 */
[----:B-1----:R-:W-:-:S09]  /*44a0*/  ULEA UR8, UR8, UR4, 0x18 ;  /* 0x0000000408087291 */ /* 0x002fd2000f8ec0ff */
[----:B------:R1:W-:Y:S01]  /*44b0*/  @P0 STS.U8 [UR8+0x1c], R0 ;  /* 0x00001c00ff000988 */ /* 0x0003e20008000008 */
[----:B------:R-:W-:Y:S05]  /*44c0*/  BRA.U UP1, `(.L_x_85) ;  /* 0x0000000101a07547 */ /* 0x000fea000b800000 */
[----:B------:R-:W-:Y:S01]  /*44d0*/  UIADD3 UR7, UPT, UPT, UR26, 0x160, URZ ;  /* 0x000001601a077890 */ /* 0x000fe2000fffe0ff */
[----:B------:R-:W-:-:S03]  /*44e0*/  SHF.L.U32 R2, R9, 0x1f, RZ ;  /* 0x0000001f09027819 */ /* 0x000fc600000006ff */
[----:B------:R-:W-:-:S09]  /*44f0*/  ULEA UR4, UR32, UR7, 0x3 ;  /* 0x0000000720047291 */ /* 0x000fd2000f8e18ff */
[----:B------:R-:W2:Y:S02]  /*4500*/  SYNCS.PHASECHK.TRANS64.TRYWAIT P0, [UR4], R2 ;  /* 0x00000002ff0075a7 */ /* 0x000ea40008001104 */
[----:B--2---:R-:W-:Y:S05]  /*4510*/  @!P0 BRA `(.L_x_86) ;  /* 0x00000058002c8947 */ /* 0x004fea0003800000 */
.L_x_200:
        /* <DEDUP_REMOVED lines=9> */
.L_x_202:
        /* <DEDUP_REMOVED lines=9> */
.L_x_204:
[----:B------:R-:W-:-:S04]  /*4640*/  UIADD3 UR4, UPT, UPT, UR4, 0x1, URZ ;  /* 0x0000000104047890 */ /* 0x000fc8000fffe0ff */
[----:B------:R-:W-:-:S04]  /*4650*/  UISETP.NE.AND UP0, UPT, UR4, 0x4, UPT ;  /* 0x000000040400788c */ /* 0x000fc8000bf05270 */
[----:B------:R-:W-:Y:S02]  /*4660*/  USEL UR5, URZ, 0x1, UP0 ;  /* 0x00000001ff057887 */ /* 0x000fe40008000000 */
[----:B------:R-:W-:-:S04]  /*4670*/  USEL UR4, UR4, URZ, UP0 ;  /* 0x000000ff04047287 */ /* 0x000fc80008000000 */
[----:B------:R-:W-:Y:S01]  /*4680*/  ULEA UR4, UR4, UR7, 0x3 ;  /* 0x0000000704047291 */ /* 0x000fe2000f8e18ff */
[----:B------:R-:W-:-:S04]  /*4690*/  LOP3.LUT R2, R2, UR5, RZ, 0x3c, !PT ;  /* 0x0000000502027c12 */ /* 0x000fc8000f8e3cff */
[----:B------:R-:W-:Y:S01]  /*46a0*/  SHF.L.U32 R2, R2, 0x1f, RZ ;  /* 0x0000001f02027819 */ /* 0x000fe200000006ff */
[----:B-1----:R-:W-:-:S04]  /*46b0*/  IMAD.U32 R0, RZ, RZ, UR4 ;  /* 0x00000004ff007e24 */ /* 0x002fc8000f8e00ff */
[----:B------:R1:W2:Y:S03]  /*46c0*/  SYNCS.PHASECHK.TRANS64.TRYWAIT P0, [R0+URZ], R2 ;  /* 0x00000002000075a7 */ /* 0x0002a600080011ff */
[----:B--2---:R-:W-:Y:S05]  /*46d0*/  @!P0 NANOSLEEP.SYNCS 0x989680 ;  /* 0x009896800000895d */ /* 0x004fea0003900000 */
[----:B------:R-:W2:Y:S02]  /*46e0*/  @!P0 SYNCS.PHASECHK.TRANS64 P0, [R0+URZ], R2 ;  /* 0x00000002000085a7 */ /* 0x000ea400080010ff */
[----:B--2---:R-:W-:Y:S05]  /*46f0*/  @P0 BRA `(.L_x_89) ;  /* 0x0000000000200947 */ /* 0x004fea0003800000 */
.L_x_90:
[----:B--2---:R2:W4:Y:S02]  /*4700*/  SYNCS.PHASECHK.TRANS64.TRYWAIT P0, [R0+URZ], R2 ;  /* 0x00000002000075a7 */ /* 0x00452400080011ff */
[----:B----4-:R-:W-:Y:S05]  /*4710*/  @!P0 NANOSLEEP.SYNCS 0x989680 ;  /* 0x009896800000895d */ /* 0x010fea0003900000 */
[----:B------:R-:W4:Y:S02]  /*4720*/  @!P0 SYNCS.PHASECHK.TRANS64 P0, [R0+URZ], R2 ;  /* 0x00000002000085a7 */ /* 0x000f2400080010ff */
[----:B----4-:R-:W-:Y:S05]  /*4730*/  @!P0 BRA `(.L_x_90) ;  /* 0xfffffffc00f08947 */ /* 0x010fea000383ffff */
[----:B------:R-:W-:Y:S05]  /*4740*/  BRA `(.L_x_89) ;  /* 0x00000000000c7947 */ /* 0x000fea0003800000 */
.L_x_85:
[----:B------:R-:W-:-:S04]  /*4750*/  UIADD3 UR4, UPT, UPT, UR26, 0x1a0, URZ ;  /* 0x000001a01a047890 */ /* 0x000fc8000fffe0ff */
[----:B------:R-:W-:-:S09]  /*4760*/  UPRMT UR4, UR49, 0x654, UR4 ;  /* 0x0000065431047896 */ /* 0x000fd20008000004 */
[----:B------:R-:W-:Y:S03]  /*4770*/  SYNCS.ARRIVE.TRANS64.RED.A1T0 RZ, [UR4], RZ ;  /* 0x000000ffffff79a7 */ /* 0x000fe60008100404 */
.L_x_89:
[----:B-12---:R-:W-:Y:S01]  /*4780*/  SHF.L.U32 R2, RZ, 0x1f, RZ ;  /* 0x0000001fff027819 */ /* 0x006fe200000006ff */
[----:B------:R-:W-:Y:S01]  /*4790*/  UIADD3 UR4, UPT, UPT, UR26, 0x1a0, URZ ;  /* 0x000001a01a047890 */ /* 0x000fe2000fffe0ff */
[----:B------:R-:W-:Y:S02]  /*47a0*/  PLOP3.LUT P0, PT, PT, PT, UP1, 0x80, 0x8 ;  /* 0x000000000008781c */ /* 0x000fe40003f0f018 */
[----:B------:R-:W1:Y:S02]  /*47b0*/  SYNCS.PHASECHK.TRANS64.TRYWAIT P1, [UR26+0x1a0], R2 ;  /* 0x0001a002ff0075a7 */ /* 0x000e64000802111a */
[----:B-1----:R-:W-:Y:S09]  /*47c0*/  @!P1 BRA `(.L_x_91) ;  /* 0x0000005400c89947 */ /* 0x002ff20003800000 */
.L_x_206:
[----:B------:R-:W-:Y:S01]  /*47d0*/  @!UP1 UPRMT UR4, UR49, 0x654, UR4 ;  /* 0x0000065431049896 */ /* 0x000fe20008000004 */
[----:B------:R-:W-:Y:S01]  /*47e0*/  UMOV UR5, 0xffff ;  /* 0x0000ffff00057882 */ /* 0x000fe20000000000 */
[----:B------:R-:W-:-:S07]  /*47f0*/  UMOV UR6, 0x1 ;  /* 0x0000000100067882 */ /* 0x000fce0000000000 */
[----:B------:R-:W-:Y:S01]  /*4800*/  @!P0 SYNCS.ARRIVE.TRANS64.RED.A1T0 RZ, [UR4], RZ ;  /* 0x000000ffffff89a7 */ /* 0x000fe20008100404 */
[----:B------:R-:W-:Y:S01]  /*4810*/  NOP ;  /* 0x0000000000007918 */ /* 0x000fe20000000000 */
[----:B-1----:R-:W1:Y:S01]  /*4820*/  LDS R0, [UR8+0x14] ;  /* 0x00001408ff007984 */ /* 0x002e620008000800 */
[----:B------:R-:W-:-:S04]  /*4830*/  ULOP3.LUT UR4, UR44, 0xffff, URZ, 0xc0, !UPT ;  /* 0x0000ffff2c047892 */ /* 0x000fc8000f8ec0ff */
[----:B------:R-:W-:-:S04]  /*4840*/  USHF.R.U32.HI UR4, URZ, 0x5, UR4 ;  /* 0x00000005ff047899 */ /* 0x000fc80008011604 */
[----:B------:R-:W-:Y:S02]  /*4850*/  USHF.L.U32 UR5, UR5, UR4, URZ ;  /* 0x0000000405057299 */ /* 0x000fe400080006ff */
[----:B------:R-:W-:-:S04]  /*4860*/  USHF.L.U32 UR4, UR6, UR4, URZ ;  /* 0x0000000406047299 */ /* 0x000fc800080006ff */
[----:B-1----:R-:W-:-:S04]  /*4870*/  LOP3.LUT R0, R0, UR5, RZ, 0xc0, !PT ;  /* 0x0000000500007c12 */ /* 0x002fc8000f8ec0ff */
[----:B------:R-:W-:-:S13]  /*4880*/  ISETP.NE.AND P0, PT, R0, UR5, PT ;  /* 0x0000000500007c0c */ /* 0x000fda000bf05270 */
[----:B------:R-:W-:Y:S05]  /*4890*/  @P0 BRA `(.L_x_92) ;  /* 0x0000000000580947 */ /* 0x000fea0003800000 */
[----:B------:R-:W1:Y:S02]  /*48a0*/  LDS R0, [UR8+0x18] ;  /* 0x00001808ff007984 */ /* 0x000e640008000800 */
[----:B-1----:R-:W-:-:S04]  /*48b0*/  LOP3.LUT R0, R0, UR4, RZ, 0xc0, !PT ;  /* 0x0000000400007c12 */ /* 0x002fc8000f8ec0ff */
[----:B------:R-:W-:-:S13]  /*48c0*/  ISETP.NE.AND P0, PT, R0, UR4, PT ;  /* 0x0000000400007c0c */ /* 0x000fda000bf05270 */
[----:B------:R-:W-:Y:S05]  /*48d0*/  @P0 BRA `(.L_x_93) ;  /* 0x00000000003c0947 */ /* 0x000fea0003800000 */
[----:B------:R-:W1:Y:S01]  /*48e0*/  S2R R2, SR_LANEID ;  /* 0x0000000000027919 */ /* 0x000e620000000000 */
[----:B------:R-:W-:-:S06]  /*48f0*/  ULOP3.LUT UR5, URZ, UR5, URZ, 0x33, !UPT ;  /* 0x00000005ff057292 */ /* 0x000fcc000f8e33ff */
[----:B------:R-:W-:-:S04]  /*4900*/  IMAD.U32 R0, RZ, RZ, UR5 ;  /* 0x00000005ff007e24 */ /* 0x000fc8000f8e00ff */
[----:B------:R2:W4:Y:S02]  /*4910*/  REDUX UR7, R0 ;  /* 0x00000000000773c4 */ /* 0x0005240000000000 */
[----:B------:R1:W-:Y:S01]  /*4920*/  UTCATOMSWS.AND URZ, UR5 ;  /* 0x0000000500ff79e3 */ /* 0x0003e20008000000 */
[----:B--2---:R-:W-:Y:S01]  /*4930*/  LOP3.LUT R0, RZ, UR4, RZ, 0x33, !PT ;  /* 0x00000004ff007c12 */ /* 0x004fe2000f8e33ff */
[----:B------:R-:W-:Y:S02]  /*4940*/  VOTEU.ANY UR4, UPT, PT ;  /* 0x0000000000047886 */ /* 0x000fe400038e0100 */
[----:B------:R-:W-:Y:S02]  /*4950*/  UFLO.U32 UR4, UR4 ;  /* 0x00000004000472bd */ /* 0x000fe400080e0000 */
[----:B------:R-:W2:Y:S04]  /*4960*/  REDUX UR6, R0 ;  /* 0x00000000000673c4 */ /* 0x000ea80000000000 */
[----:B-1----:R-:W-:-:S02]  /*4970*/  ISETP.EQ.U32.AND P0, PT, R2, UR4, PT ;  /* 0x0000000402007c0c */ /* 0x002fc4000bf02070 */
[----:B----4-:R-:W-:-:S11]  /*4980*/  MOV R2, UR7 ;  /* 0x0000000700027c02 */ /* 0x010fd60008000f00 */
[----:B------:R1:W-:Y:S01]  /*4990*/  @P0 ATOMS.AND RZ, [UR8+0x14], R2 ;  /* 0x00001402ffff098c */ /* 0x0003e2000a800008 */
[----:B--2---:R-:W-:-:S05]  /*49a0*/  IMAD.U32 R0, RZ, RZ, UR6 ;  /* 0x00000006ff007e24 */ /* 0x004fca000f8e00ff */
[----:B------:R1:W-:Y:S01]  /*49b0*/  @P0 ATOMS.AND RZ, [UR8+0x18], R0 ;  /* 0x00001800ffff098c */ /* 0x0003e2000a800008 */
[----:B------:R-:W-:Y:S05]  /*49c0*/  BRA `(.L_x_94) ;  /* 0x0000000000147947 */ /* 0x000fea0003800000 */
.L_x_93:
[----:B------:R-:W-:Y:S02]  /*49d0*/  MOV R2, 0x49f0 ;  /* 0x000049f000027802 */ /* 0x000fe40000000f00 */
[----:B---3-5:R-:W-:Y:S05]  /*49e0*/  CALL.REL.NOINC `($__internal_0_$__cuda_sm10x_tcgen05_guardrail_trap_col_being_dealloced_not_returned_by_alloc) ;  /* 0x0000005800a87944 */ /* 0x028fea0003c00000 */
[----:B------:R-:W-:Y:S05]  /*49f0*/  BRA `(.L_x_94) ;  /* 0x0000000000087947 */ /* 0x000fea0003800000 */
.L_x_92:
[----:B------:R-:W-:Y:S02]  /*4a00*/  MOV R2, 0x4a20 ;  /* 0x00004a2000027802 */ /* 0x000fe40000000f00 */
[----:B---3-5:R-:W-:Y:S05]  /*4a10*/  CALL.REL.NOINC `($__internal_2_$__cuda_sm10x_tcgen05_guardrail_trap_unallocated_columns_being_dealloced) ;  /* 0x0000005800b47944 */ /* 0x028fea0003c00000 */
.L_x_94:
[----:B------:R-:W-:Y:S01]  /*4a20*/  NOP ;  /* 0x0000000000007918 */ /* 0x000fe20000000000 */
[----:B------:R-:W-:Y:S05]  /*4a30*/  EXIT ;  /* 0x000000000000794d */ /* 0x000fea0003800000 */
.L_x_65:
[----:B------:R-:W-:-:S09]  /*4a40*/  UISETP.NE.OR UP0, UPT, UR25, 0x3, !UP3 ;  /* 0x000000031900788c */ /* 0x000fd2000df05670 */
[----:B------:R-:W-:Y:S05]  /*4a50*/  BRA.U UP0, `(.L_x_95) ;  /* 0x0000001100b87547 */ /* 0x000fea000b800000 */
[----:B------:R-:W1:Y:S01]  /*4a60*/  LDCU UR31, c[0x0][0x370] ;  /* 0x00006e00ff1f77ac */ /* 0x000e620008000800 */
[----:B------:R-:W2:Y:S01]  /*4a70*/  LDC.64 R16, c[0x0][0x348] ;  /* 0x0000d200ff107b82 */ /* 0x000ea20000000a00 */
[----:B------:R-:W-:Y:S02]  /*4a80*/  HFMA2 R13, -RZ, RZ, 0, 0 ;  /* 0x00000000ff0d7431 */ /* 0x000fe400000001ff */
[----:B------:R-:W-:Y:S01]  /*4a90*/  IMAD.MOV.U32 R15, RZ, RZ, 0x1 ;  /* 0x00000001ff0f7424 */ /* 0x000fe200078e00ff */
[----:B------:R-:W1:Y:S01]  /*4aa0*/  LDCU.128 UR48, c[0x0][0xb10] ;  /* 0x00016200ff3077ac */ /* 0x000e620008000c00 */
[----:B------:R-:W-:Y:S01]  /*4ab0*/  IMAD.MOV.U32 R14, RZ, RZ, RZ ;  /* 0x000000ffff0e7224 */ /* 0x000fe200078e00ff */
[----:B------:R-:W-:Y:S01]  /*4ac0*/  MOV R7, 0x1000 ;  /* 0x0000100000077802 */ /* 0x000fe20000000f00 */
[----:B------:R-:W3:Y:S01]  /*4ad0*/  LDCU UR30, c[0x0][0x374] ;  /* 0x00006e80ff1e77ac */ /* 0x000ee20008000800 */
[----:B------:R-:W4:Y:S01]  /*4ae0*/  LDC.64 R2, c[0x0][0x888] ;  /* 0x00022200ff027b82 */ /* 0x000f220000000a00 */
[----:B------:R-:W3:Y:S01]  /*4af0*/  LDCU UR15, c[0x0][0xb0c] ;  /* 0x00016180ff0f77ac */ /* 0x000ee20008000800 */
[----:B------:R-:W2:Y:S06]  /*4b00*/  LDCU UR52, c[0x0][0xb20] ;  /* 0x00016400ff3477ac */ /* 0x000eac0008000800 */
[----:B------:R-:W4:Y:S01]  /*4b10*/  LDC.64 R4, c[0x0][0x890] ;  /* 0x00022400ff047b82 */ /* 0x000f220000000a00 */
[----:B------:R-:W2:Y:S01]  /*4b20*/  LDCU UR4, c[0x0][0xb30] ;  /* 0x00016600ff0477ac */ /* 0x000ea20008000800 */
[----:B------:R-:W-:Y:S01]  /*4b30*/  UMOV UR21, 0x400 ;  /* 0x0000040000157882 */ /* 0x000fe20000000000 */
[----:B-1----:R-:W-:-:S02]  /*4b40*/  UIMAD.WIDE.U32 UR6, UR31, UR48, URZ ;  /* 0x000000301f0672a5 */ /* 0x002fc4000f8e00ff */
[----:B---3--:R-:W-:Y:S02]  /*4b50*/  UIMAD.WIDE.U32 UR8, UR30, UR51, URZ ;  /* 0x000000331e0872a5 */ /* 0x008fe4000f8e00ff */
[----:B------:R-:W-:Y:S02]  /*4b60*/  ULEA UR21, UR47, UR21, 0x18 ;  /* 0x000000152f157291 */ /* 0x000fe4000f8ec0ff */
[----:B------:R-:W-:Y:S02]  /*4b70*/  UPLOP3.LUT UP2, UPT, UPT, UPT, UPT, 0x40, 0x4 ;  /* 0x000000000004789c */ /* 0x000fe40003f4e870 */
[----:B------:R-:W-:Y:S01]  /*4b80*/  UIADD3 UR37, UPT, UPT, UR21, 0xe8, URZ ;  /* 0x000000e815257890 */ /* 0x000fe2000fffe0ff */
[----:B------:R-:W-:Y:S01]  /*4b90*/  UMOV UR6, UR7 ;  /* 0x0000000700067c82 */ /* 0x000fe20008000000 */
[----:B------:R-:W-:Y:S01]  /*4ba0*/  UMOV UR38, UR9 ;  /* 0x0000000900267c82 */ /* 0x000fe20008000000 */
[----:B------:R-:W-:Y:S02]  /*4bb0*/  UISETP.GE.AND UP0, UPT, UR45, 0x1, UPT ;  /* 0x000000012d00788c */ /* 0x000fe4000bf06270 */
[----:B------:R-:W-:Y:S01]  /*4bc0*/  UISETP.NE.AND UP4, UPT, UR45, 0x1, UPT ;  /* 0x000000012d00788c */ /* 0x000fe2000bf85270 */
[----:B------:R-:W1:Y:S01]  /*4bd0*/  LDCU.64 UR22, c[0x0][0xb28] ;  /* 0x00016500ff1677ac */ /* 0x000e620008000a00 */
[----:B------:R-:W-:-:S02]  /*4be0*/  UISETP.NE.AND UP6, UPT, UR15, 0x1, UPT ;  /* 0x000000010f00788c */ /* 0x000fc4000bfc5270 */
[----:B------:R-:W-:Y:S02]  /*4bf0*/  UISETP.NE.AND UP5, UPT, UR50, 0x1, UPT ;  /* 0x000000013200788c */ /* 0x000fe4000bfa5270 */
[----:B------:R-:W-:Y:S02]  /*4c00*/  UIADD3 UR41, UPT, UPT, UR21, 0xd0, URZ ;  /* 0x000000d015297890 */ /* 0x000fe4000fffe0ff */
[----:B------:R-:W-:Y:S02]  /*4c10*/  UIADD3 UR33, UPT, UPT, UR21, 0xd8, URZ ;  /* 0x000000d815217890 */ /* 0x000fe4000fffe0ff */
[----:B------:R-:W-:Y:S02]  /*4c20*/  UIADD3 UR25, UPT, UPT, UR21, 0xe0, URZ ;  /* 0x000000e015197890 */ /* 0x000fe4000fffe0ff */
[----:B------:R-:W-:Y:S02]  /*4c30*/  UPRMT UR37, UR47, 0x654, UR37 ;  /* 0x000006542f257896 */ /* 0x000fe40008000025 */
[----:B------:R-:W-:-:S02]  /*4c40*/  USHF.R.U32.HI UR39, URZ, UR49, UR6 ;  /* 0x00000031ff277299 */ /* 0x000fc40008011606 */
[----:B--2---:R-:W-:Y:S02]  /*4c50*/  USHF.R.U32.HI UR38, URZ, UR52, UR38 ;  /* 0x00000034ff267299 */ /* 0x004fe40008011626 */
[----:B------:R-:W-:-:S11]  /*4c60*/  UISETP.NE.AND UP3, UPT, UR4, 0x1, UPT ;  /* 0x000000010400788c */ /* 0x000fd6000bf65270 */
.L_x_106:
[C---:B------:R-:W-:Y:S02]  /*4c70*/  LEA R12, R14.reuse, UR21, 0x3 ;  /* 0x000000150e0c7c11 */ /* 0x040fe4000f8e18ff */
[----:B------:R-:W-:Y:S02]  /*4c80*/  SHF.L.U32 R0, R13, 0x1f, RZ ;  /* 0x0000001f0d007819 */ /* 0x000fe400000006ff */
[----:B------:R-:W-:Y:S02]  /*4c90*/  LEA R8, R14, UR21, 0x4 ;  /* 0x000000150e087c11 */ /* 0x000fe4000f8e20ff */
[----:B--2---:R-:W2:Y:S02]  /*4ca0*/  SYNCS.PHASECHK.TRANS64.TRYWAIT P0, [R12+URZ+0x120], R0 ;  /* 0x000120000c0075a7 */ /* 0x004ea400080011ff */
[----:B--2---:R-:W-:Y:S05]  /*4cb0*/  @!P0 BRA `(.L_x_96) ;  /* 0x0000005000a48947 */ /* 0x004fea0003800000 */
.L_x_207:
[----:B------:R-:W3:Y:S01]  /*4cc0*/  LDS.128 R8, [R8+0x1b0] ;  /* 0x0001b00008087984 */ /* 0x000ee20000000c00 */
[----:B------:R-:W-:Y:S01]  /*4cd0*/  UISETP.GE.AND UP0, UPT, UR45, 0x1, UPT ;  /* 0x000000012d00788c */ /* 0x000fe2000bf06270 */
[----:B------:R-:W-:Y:S01]  /*4ce0*/  @!PT LDS RZ, [RZ] ;  /* 0x00000000fffff984 */ /* 0x000fe20000000800 */
[----:B------:R-:W-:Y:S01]  /*4cf0*/  @!PT LDS RZ, [RZ] ;  /* 0x00000000fffff984 */ /* 0x000fe20000000800 */
[----:B------:R-:W-:Y:S01]  /*4d00*/  @!PT LDS RZ, [RZ] ;  /* 0x00000000fffff984 */ /* 0x000fe20000000800 */
[----:B------:R-:W-:Y:S01]  /*4d10*/  @!PT LDS RZ, [RZ] ;  /* 0x00000000fffff984 */ /* 0x000fe20000000800 */
[----:B------:R1:W-:Y:S06]  /*4d20*/  MEMBAR.ALL.CTA ;  /* 0x0000000000007992 */ /* 0x0003ec0000008000 */
[----:B-1----:R-:W1:Y:S01]  /*4d30*/  FENCE.VIEW.ASYNC.S ;  /* 0x00000000000073c6 */ /* 0x002e620000000000 */
[----:B---3--:R-:W-:Y:S11]  /*4d40*/  LOP3.LUT P0, RZ, R10, 0x1, RZ, 0xc0, !PT ;  /* 0x000000010aff7812 */ /* 0x008ff6000780c0ff */
[----:B------:R-:W-:Y:S02]  /*4d50*/  @!UPT UIADD3 URZ, UPT, UPT, URZ, URZ, URZ ;  /* 0x000000fffffff290 */ /* 0x000fe4000fffe0ff */
[----:B-1----:R-:W-:Y:S01]  /*4d60*/  VOTEU.ANY UP1, P0 ;  /* 0x0000000000ff7886 */ /* 0x002fe20000020100 */
[----:B------:R-:W-:Y:S11]  /*4d70*/  PLOP3.LUT P0, PT, PT, PT, UP1, 0x80, 0x8 ;  /* 0x000000000008781c */ /* 0x000ff60003f0f018 */
[----:B------:R-:W-:Y:S02]  /*4d80*/  @!UPT UIADD3 URZ, UPT, UPT, URZ, URZ, URZ ;  /* 0x000000fffffff290 */ /* 0x000fe4000fffe0ff */
[----:B--2---:R-:W-:Y:S02]  /*4d90*/  @P0 SHF.R.U32.HI R0, RZ, 0x10, R9 ;  /* 0x00000010ff000819 */ /* 0x004fe40000011609 */
[----:B------:R-:W-:Y:S02]  /*4da0*/  @P0 MOV R6, R8 ;  /* 0x0000000800060202 */ /* 0x000fe40000000f00 */
[----:B------:R-:W-:Y:S01]  /*4db0*/  @P0 R2UR UR4, R0 ;  /* 0x00000000000402ca */ /* 0x000fe200000e0000 */
[----:B------:R-:W-:Y:S01]  /*4dc0*/  VIADD R0, R12, 0x130 ;  /* 0x000001300c007836 */ /* 0x000fe20000000000 */
[----:B------:R-:W-:Y:S02]  /*4dd0*/  @P0 LOP3.LUT R8, R9, 0xffff, RZ, 0xc0, !PT ;  /* 0x0000ffff09080812 */ /* 0x000fe400078ec0ff */
[----:B------:R-:W-:Y:S02]  /*4de0*/  @P0 R2UR UR6, R6 ;  /* 0x00000000060602ca */ /* 0x000fe400000e0000 */
[----:B------:R-:W-:Y:S02]  /*4df0*/  PRMT R0, RZ, 0x654, R0 ;  /* 0x00000654ff007816 */ /* 0x000fe40000000000 */
[----:B------:R-:W-:Y:S02]  /*4e00*/  @P0 R2UR UR5, R8 ;  /* 0x00000000080502ca */ /* 0x000fe400000e0000 */
[----:B------:R1:W-:Y:S03]  /*4e10*/  SYNCS.ARRIVE.TRANS64.RED.A1T0 RZ, [R0+URZ], RZ ;  /* 0x000000ff00ff79a7 */ /* 0x0003e600081004ff */
[----:B------:R-:W-:Y:S04]  /*4e20*/  @UP1 UMOV UR29, UR4 ;  /* 0x00000004001d1c82 */ /* 0x000fe80008000000 */
[----:B------:R-:W-:Y:S04]  /*4e30*/  @UP1 UMOV UR14, UR6 ;  /* 0x00000006000e1c82 */ /* 0x000fe80008000000 */
[----:B------:R-:W-:Y:S01]  /*4e40*/  @UP1 UMOV UR13, UR5 ;  /* 0x00000005000d1c82 */ /* 0x000fe20008000000 */
[----:B------:R-:W-:Y:S05]  /*4e50*/  BRA.U !UP0, `(.L_x_97) ;  /* 0x0000000108a47547 */ /* 0x000fea000b800000 */
[----:B------:R-:W-:Y:S02]  /*4e60*/  UIMAD.WIDE.U32 UR16, UR13, UR51, URZ ;  /* 0x000000330d1072a5 */ /* 0x000fe4000f8e00ff */
[----:B------:R-:W-:Y:S02]  /*4e70*/  UIMAD.WIDE.U32 UR18, UR14, UR48, URZ ;  /* 0x000000300e1272a5 */ /* 0x000fe4000f8e00ff */
[----:B------:R-:W-:Y:S02]  /*4e80*/  USEL UR4, UR30, UR38, !UP5 ;  /* 0x000000261e047287 */ /* 0x000fe4000e800000 */
[----:B------:R-:W-:Y:S02]  /*4e90*/  USEL UR7, UR31, UR39, !UP6 ;  /* 0x000000271f077287 */ /* 0x000fe4000f000000 */
[----:B------:R-:W-:Y:S02]  /*4ea0*/  UIMAD.WIDE.U32 UR8, UR4, UR22, URZ ;  /* 0x00000016040872a5 */ /* 0x000fe4000f8e00ff */
[----:B------:R-:W-:Y:S01]  /*4eb0*/  UIMAD.WIDE.U32 UR10, UR7, UR22, URZ ;  /* 0x00000016070a72a5 */ /* 0x000fe2000f8e00ff */
[----:B------:R-:W-:Y:S02]  /*4ec0*/  UMOV UR5, UR17 ;  /* 0x0000001100057c82 */ /* 0x000fe40008000000 */
[----:B------:R-:W-:Y:S03]  /*4ed0*/  USHF.R.U32.HI UR6, URZ, UR52, UR5 ;  /* 0x00000034ff067299 */ /* 0x000fe60008011605 */
[----:B------:R-:W-:Y:S01]  /*4ee0*/  UMOV UR5, UR19 ;  /* 0x0000001300057c82 */ /* 0x000fe20008000000 */
[----:B------:R-:W-:Y:S02]  /*4ef0*/  USEL UR6, UR13, UR6, !UP5 ;  /* 0x000000060d067287 */ /* 0x000fe4000e800000 */
[----:B------:R-:W-:Y:S03]  /*4f00*/  USHF.R.U32.HI UR12, URZ, UR49, UR5 ;  /* 0x00000031ff0c7299 */ /* 0x000fe60008011605 */
[----:B------:R-:W-:Y:S02]  /*4f10*/  UMOV UR5, UR9 ;  /* 0x0000000900057c82 */ /* 0x000fe40008000000 */
[----:B------:R-:W-:Y:S03]  /*4f20*/  @UP4 USHF.R.U32.HI UR4, URZ, UR23, UR5 ;  /* 0x00000017ff044299 */ /* 0x000fe60008011605 */
[----:B------:R-:W-:Y:S01]  /*4f30*/  UMOV UR5, UR11 ;  /* 0x0000000b00057c82 */ /* 0x000fe20008000000 */
[----:B------:R-:W-:Y:S02]  /*4f40*/  UIMAD UR4, UR45, UR4, URZ ;  /* 0x000000042d0472a4 */ /* 0x000fe4000f8e02ff */
[----:B------:R-:W-:Y:S02]  /*4f50*/  @UP4 USHF.R.U32.HI UR7, URZ, UR23, UR5 ;  /* 0x00000017ff074299 */ /* 0x000fe40008011605 */
[----:B------:R-:W-:Y:S02]  /*4f60*/  UIMAD.WIDE.U32 UR10, UR6, UR22, URZ ;  /* 0x00000016060a72a5 */ /* 0x000fe4000f8e00ff */
[----:B------:R-:W-:Y:S02]  /*4f70*/  USEL UR5, UR14, UR12, !UP6 ;  /* 0x0000000c0e057287 */ /* 0x000fe4000f000000 */
[----:B------:R-:W-:Y:S02]  /*4f80*/  UIMAD UR8, UR45, UR7, URZ ;  /* 0x000000072d0872a4 */ /* 0x000fe4000f8e02ff */
[----:B------:R-:W-:Y:S03]  /*4f90*/  UISETP.GE.AND UP0, UPT, UR6, UR4, UPT ;  /* 0x000000040600728c */ /* 0x000fe6000bf06270 */
[----:B------:R-:W-:Y:S01]  /*4fa0*/  UMOV UR4, UR11 ;  /* 0x0000000b00047c82 */ /* 0x000fe20008000000 */
[----:B------:R-:W-:Y:S02]  /*4fb0*/  UISETP.GE.OR UP0, UPT, UR5, UR8, UP0 ;  /* 0x000000080500728c */ /* 0x000fe40008706670 */
[----:B------:R-:W-:Y:S02]  /*4fc0*/  USHF.R.U32.HI UR4, URZ, UR23, UR4 ;  /* 0x00000017ff047299 */ /* 0x000fe40008011604 */
[----:B------:R-:W-:Y:S02]  /*4fd0*/  UIMAD.WIDE.U32 UR8, UR5, UR22, URZ ;  /* 0x00000016050872a5 */ /* 0x000fe4000f8e00ff */
[----:B------:R-:W-:Y:S04]  /*4fe0*/  USEL UR10, UR6, UR4, !UP4 ;  /* 0x00000004060a7287 */ /* 0x000fe8000e000000 */
[----:B------:R-:W-:Y:S01]  /*4ff0*/  UIADD3 UR11, UPT, UPT, -UR10, URZ, URZ ;  /* 0x000000ff0a0b7290 */ /* 0x000fe2000fffe1ff */
[----:B------:R-:W-:Y:S02]  /*5000*/  @!UP0 UMOV UR4, UR9 ;  /* 0x0000000900048c82 */ /* 0x000fe40008000000 */
[----:B------:R-:W-:Y:S02]  /*5010*/  @!UP0 USHF.R.U32.HI UR4, URZ, UR23, UR4 ;  /* 0x00000017ff048299 */ /* 0x000fe40008011604 */
[----:B------:R-:W-:Y:S02]  /*5020*/  UIMAD UR8, UR45, UR11, UR6 ;  /* 0x0000000b2d0872a4 */ /* 0x000fe4000f8e0206 */
[----:B------:R-:W-:Y:S04]  /*5030*/  @!UP0 USEL UR4, UR5, UR4, !UP4 ;  /* 0x0000000405048287 */ /* 0x000fe8000e000000 */
[----:B------:R-:W-:Y:S02]  /*5040*/  @!UP0 UIMAD UR7, UR7, UR8, UR4 ;  /* 0x00000008070782a4 */ /* 0x000fe4000f8e0204 */
[----:B------:R-:W-:Y:S02]  /*5050*/  @!UP0 UIADD3 UR9, UPT, UPT, UR10, -UR4, URZ ;  /* 0x800000040a098290 */ /* 0x000fe4000fffe0ff */
[----:B------:R-:W-:Y:S02]  /*5060*/  UIADD3 UR8, UPT, UPT, -UR6, URZ, URZ ;  /* 0x000000ff06087290 */ /* 0x000fe4000fffe1ff */
[----:B------:R-:W-:Y:S02]  /*5070*/  UIADD3 UR4, UPT, UPT, -UR5, URZ, URZ ;  /* 0x000000ff05047290 */ /* 0x000fe4000fffe1ff */
[----:B------:R-:W-:Y:S03]  /*5080*/  @!UP0 UIMAD UR6, UR9, UR45, UR5 ;  /* 0x0000002d090682a4 */ /* 0x000fe6000f8e0205 */
[----:B------:R-:W-:Y:S01]  /*5090*/  @!UP0 UMOV UR5, UR7 ;  /* 0x0000000700058c82 */ /* 0x000fe20008000000 */
[----:B------:R-:W-:Y:S02]  /*50a0*/  UIMAD UR7, UR15, UR4, UR14 ;  /* 0x000000040f0772a4 */ /* 0x000fe4000f8e020e */
[----:B------:R-:W-:Y:S02]  /*50b0*/  UIMAD UR4, UR50, UR8, UR13 ;  /* 0x00000008320472a4 */ /* 0x000fe4000f8e020d */
[----:B------:R-:W-:Y:S02]  /*50c0*/  UIMAD UR14, UR5, UR15, UR7 ;  /* 0x0000000f050e72a4 */ /* 0x000fe4000f8e0207 */
[----:B------:R-:W-:Y:S11]  /*50d0*/  UIMAD UR13, UR6, UR50, UR4 ;  /* 0x00000032060d72a4 */ /* 0x000ff6000f8e0204 */
[----:B------:R-:W-:Y:S01]  /*50e0*/  @!UPT UIADD3 URZ, UPT, UPT, URZ, URZ, URZ ;  /* 0x000000fffffff290 */ /* 0x000fe2000fffe0ff */
.L_x_97:
[----:B------:R-:W2:Y:S01]  /*50f0*/  @!UP3 LDCU.128 UR8, c[0x0][0xb10] ;  /* 0x00016200ff08b7ac */ /* 0x000ea20008000c00 */
[C---:B----4-:R-:W-:Y:S02]  /*5100*/  ISETP.NE.U32.AND P1, PT, R4.reuse, RZ, PT ;  /* 0x000000ff0400720c */ /* 0x050fe40003f25070 */
[----:B------:R-:W-:Y:S02]  /*5110*/  ISETP.NE.U32.AND P0, PT, R4, RZ, PT ;  /* 0x000000ff0400720c */ /* 0x000fe40003f05070 */
[C---:B------:R-:W-:Y:S02]  /*5120*/  ISETP.NE.AND.EX P1, PT, R5.reuse, RZ, PT, P1 ;  /* 0x000000ff0500720c */ /* 0x040fe40003f25310 */
[----:B------:R-:W-:Y:S01]  /*5130*/  ISETP.NE.AND.EX P0, PT, R5, RZ, PT, P0 ;  /* 0x000000ff0500720c */ /* 0x000fe20003f05300 */
[----:B------:R-:W3:Y:S01]  /*5140*/  @!UP3 LDCU UR5, c[0x0][0xb0c] ;  /* 0x00016180ff05b7ac */ /* 0x000ee20008000800 */
[----:B------:R-:W-:Y:S01]  /*5150*/  SHF.L.U32 R9, R15, 0x1f, RZ ;  /* 0x0000001f0f097819 */ /* 0x000fe200000006ff */
[----:B------:R-:W-:Y:S02]  /*5160*/  USHF.L.U32 UR42, UR24, 0x7, URZ ;  /* 0x00000007182a7899 */ /* 0x000fe400080006ff */
[----:B------:R-:W-:Y:S02]  /*5170*/  USHF.L.U32 UR43, UR20, 0x6, URZ ;  /* 0x00000006142b7899 */ /* 0x000fe400080006ff */
[----:B--2---:R-:W-:Y:S07]  /*5180*/  UIMAD.WIDE.U32 UR6, UR14, UR8, URZ ;  /* 0x000000080e0672a5 */ /* 0x004fee000f8e00ff */
[----:B------:R-:W-:Y:S01]  /*5190*/  @!UP3 UMOV UR4, UR7 ;  /* 0x000000070004bc82 */ /* 0x000fe20008000000 */
[----:B---3--:R-:W-:Y:S02]  /*51a0*/  @!UP3 UISETP.NE.AND UP0, UPT, UR5, 0x1, UPT ;  /* 0x000000010500b88c */ /* 0x008fe4000bf05270 */
[----:B------:R-:W-:Y:S02]  /*51b0*/  @!UP3 USHF.R.U32.HI UR4, URZ, UR9, UR4 ;  /* 0x00000009ff04b299 */ /* 0x000fe40008011604 */
[----:B------:R-:W-:Y:S02]  /*51c0*/  UIMAD.WIDE.U32 UR6, UR13, UR11, URZ ;  /* 0x0000000b0d0672a5 */ /* 0x000fe4000f8e00ff */
[----:B------:R-:W-:Y:S02]  /*51d0*/  @!UP3 USEL UR8, UR14, UR4, !UP0 ;  /* 0x000000040e08b287 */ /* 0x000fe4000c000000 */
[----:B------:R-:W-:Y:S03]  /*51e0*/  @!UP3 UISETP.NE.AND UP0, UPT, UR10, 0x1, UPT ;  /* 0x000000010a00b88c */ /* 0x000fe6000bf05270 */
[----:B------:R-:W-:Y:S02]  /*51f0*/  @!UP3 UMOV UR6, UR7 ;  /* 0x000000070006bc82 */ /* 0x000fe40008000000 */
[----:B------:R-:W2:Y:S02]  /*5200*/  @!UP3 LDCU UR4, c[0x0][0xb20] ;  /* 0x00016400ff04b7ac */ /* 0x000ea40008000800 */
[----:B--2---:R-:W-:Y:S04]  /*5210*/  @!UP3 USHF.R.U32.HI UR6, URZ, UR4, UR6 ;  /* 0x00000004ff06b299 */ /* 0x004fe80008011606 */
[----:B------:R-:W-:Y:S04]  /*5220*/  @!UP3 USEL UR6, UR13, UR6, !UP0 ;  /* 0x000000060d06b287 */ /* 0x000fe8000c000000 */
[----:B------:R-:W-:Y:S02]  /*5230*/  @!UP3 UIADD3 UR4, UPT, UPT, -UR8, UR6, URZ ;  /* 0x000000060804b290 */ /* 0x000fe4000fffe1ff */
[----:B------:R-:W-:Y:S02]  /*5240*/  @!UP3 UIADD3 UR6, UPT, UPT, UR8, -UR6, URZ ;  /* 0x800000060806b290 */ /* 0x000fe4000fffe0ff */
[----:B------:R-:W-:Y:S02]  /*5250*/  @!UP3 UIMAD UR14, UR4, UR5, UR14 ;  /* 0x00000005040eb2a4 */ /* 0x000fe4000f8e020e */
[----:B------:R-:W-:Y:S01]  /*5260*/  @!UP3 UIMAD UR13, UR6, UR10, UR13 ;  /* 0x0000000a060db2a4 */ /* 0x000fe2000f8e020d */
[----:B------:R-:W-:Y:S11]  /*5270*/  BRA.U UP2, `(.L_x_98) ;  /* 0x0000000102107547 */ /* 0x000ff6000b800000 */
[----:B------:R-:W-:Y:S04]  /*5280*/  MOV R6, UR46 ;  /* 0x0000002e00067c02 */ /* 0x000fe80008000f00 */
[----:B------:R-:W-:Y:S04]  /*5290*/  SHF.L.U32 R6, R6, 0x1f, RZ ;  /* 0x0000001f06067819 */ /* 0x000fe800000006ff */
[----:B------:R-:W2:Y:S02]  /*52a0*/  SYNCS.PHASECHK.TRANS64.TRYWAIT P2, [UR21+0x118], R6 ;  /* 0x00011806ff0075a7 */ /* 0x000ea40008041115 */
[----:B--2---:R-:W-:Y:S05]  /*52b0*/  @!P2 BRA `(.L_x_99) ;  /* 0x0000004c0038a947 */ /* 0x004fea0003800000 */
.L_x_98:
[----:B------:R-:W-:Y:S05]  /*52c0*/  @!P1 BRA `(.L_x_100) ;  /* 0x0000000000309947 */ /* 0x000fea0003800000 */
[----:B------:R-:W-:Y:S01]  /*52d0*/  ISETP.NE.U32.AND P1, PT, R2, RZ, PT ;  /* 0x000000ff0200720c */ /* 0x000fe20003f25070 */
[----:B------:R-:W2:Y:S01]  /*52e0*/  LDCU.64 UR4, c[0x0][0x358] ;  /* 0x00006b00ff0477ac */ /* 0x000ea20008000a00 */
[----:B------:R-:W-:Y:S02]  /*52f0*/  IMAD.MOV.U32 R46, RZ, RZ, 0x1 ;  /* 0x00000001ff2e7424 */ /* 0x000fe400078e00ff */
[----:B------:R-:W-:Y:S11]  /*5300*/  ISETP.NE.AND.EX P1, PT, R3, RZ, PT, P1 ;  /* 0x000000ff0300720c */ /* 0x000ff60003f25310 */
[----:B------:R-:W-:Y:S02]  /*5310*/  @!UPT UIADD3 URZ, UPT, UPT, URZ, URZ, URZ ;  /* 0x000000fffffff290 */ /* 0x000fe4000fffe0ff */
[----:B------:R-:W3:Y:S01]  /*5320*/  @P1 LDC.64 R10, c[0x0][0x888] ;  /* 0x00022200ff0a1b82 */ /* 0x000ee20000000a00 */
[----:B-1----:R-:W-:Y:S04]  /*5330*/  @P1 IMAD R0, R4, UR36, RZ ;  /* 0x0000002404001c24 */ /* 0x002fe8000f8e02ff */
[----:B---3--:R-:W-:Y:S04]  /*5340*/  @P1 IMAD.WIDE R10, R0, 0x4, R10 ;  /* 0x00000004000a1825 */ /* 0x008fe800078e020a */
[----:B------:R-:W-:Y:S01]  /*5350*/  HFMA2 R0, -RZ, RZ, 0, 5.9604644775390625e-08 ;  /* 0x00000001ff007431 */ /* 0x000fe200000001ff */
[----:B--2--5:R2:W5:Y:S04]  /*5360*/  @P1 LDG.E R27, desc[UR4][R10.64] ;  /* 0x000000040a1b1981 */ /* 0x024568000c1e1900 */
[----:B------:R-:W-:Y:S01]  /*5370*/  @!P1 PRMT R46, R0, 0x7610, R46 ;  /* 0x00007610002e9816 */ /* 0x000fe2000000002e */
[----:B--2---:R-:W3:Y:S06]  /*5380*/  @!P1 LDC R27, c[0x0][0x880] ;  /* 0x00022000ff1b9b82 */ /* 0x004eec0000000800 */
.L_x_100:
[----:B---3-5:R-:W-:Y:S01]  /*5390*/  @!P0 FSETP.EQ.AND P1, PT, R27, RZ, PT ;  /* 0x000000ff1b00820b */ /* 0x028fe20003f22000 */
[----:B------:R-:W-:Y:S01]  /*53a0*/  @!UPT UIADD3 URZ, UPT, UPT, URZ, URZ, URZ ;  /* 0x000000fffffff290 */ /* 0x000fe2000fffe0ff */
[----:B------:R-:W-:Y:S11]  /*53b0*/  @!P0 BRA `(.L_x_101) ;  /* 0x0000000000188947 */ /* 0x000ff60003800000 */
[----:B------:R-:W-:Y:S02]  /*53c0*/  LOP3.LUT P0, RZ, R46, 0xff, RZ, 0xc0, !PT ;  /* 0x000000ff2eff7812 */ /* 0x000fe4000780c0ff */
[----:B------:R-:W-:Y:S04]  /*53d0*/  ISETP.NE.U32.AND P1, PT, R2, RZ, PT ;  /* 0x000000ff0200720c */ /* 0x000fe80003f25070 */
[----:B------:R-:W-:Y:S04]  /*53e0*/  ISETP.NE.AND.EX P1, PT, R3, RZ, PT, P1 ;  /* 0x000000ff0300720c */ /* 0x000fe80003f25310 */
[----:B------:R-:W-:Y:S03]  /*53f0*/  PLOP3.LUT P1, PT, P1, PT, PT, 0x8, 0x80 ;  /* 0x000000000080781c */ /* 0x000fe60000f2e170 */
[----:B------:R-:W-:Y:S11]  /*5400*/  @P0 FSETP.EQ.AND P1, PT, R27, RZ, PT ;  /* 0x000000ff1b00020b */ /* 0x000ff60003f22000 */
[----:B------:R-:W-:Y:S02]  /*5410*/  @!UPT UIADD3 URZ, UPT, UPT, URZ, URZ, URZ ;  /* 0x000000fffffff290 */ /* 0x000fe4000fffe0ff */
.L_x_101:
[----:B------:R-:W2:Y:S01]  /*5420*/  SYNCS.PHASECHK.TRANS64.TRYWAIT P2, [UR21+0xf0], R9 ;  /* 0x0000f009ff0075a7 */ /* 0x000ea20008041115 */
[----:B------:R-:W-:Y:S04]  /*5430*/  ELECT P0, URZ, PT ;  /* 0x0000000000ff782f */ /* 0x000fe80003800000 */
[----:B------:R-:W-:Y:S11]  /*5440*/  PLOP3.LUT P1, PT, P1, P0, PT, 0xf2, 0x2f ;  /* 0x00000000002f781c */ /* 0x000ff60000f21e72 */
[----:B------:R-:W-:Y:S02]  /*5450*/  @!UPT UIADD3 URZ, UPT, UPT, URZ, URZ, URZ ;  /* 0x000000fffffff290 */ /* 0x000fe4000fffe0ff */
[----:B------:R-:W-:Y:S05]  /*5460*/  @!P1 IADD3 R8, P0, PT, R16, 0x580, RZ ;  /* 0x0000058010089810 */ /* 0x000fea0007f1e0ff */
[----:B-1----:R-:W-:Y:S01]  /*5470*/  @!P1 IMAD.X R6, RZ, RZ, R17, P0 ;  /* 0x000000ffff069224 */ /* 0x002fe200000e0611 */
[----:B--2---:R-:W-:Y:S07]  /*5480*/  @!P2 BRA `(.L_x_102) ;  /* 0x0000004800dca947 */ /* 0x004fee0003800000 */
.L_x_210:
[----:B------:R-:W-:Y:S01]  /*5490*/  @!P1 R2UR UR5, R8 ;  /* 0x00000000080592ca */ /* 0x000fe200000e0000 */
[----:B------:R-:W-:Y:S01]  /*54a0*/  VOTEU.ALL UP0, P1 ;  /* 0x0000000000ff7886 */ /* 0x000fe20000800000 */
[----:B------:R-:W-:Y:S01]  /*54b0*/  @!P1 R2UR UR4, R6 ;  /* 0x00000000060492ca */ /* 0x000fe200000e0000 */
[----:B------:R-:W-:Y:S01]  /*54c0*/  UMOV UR16, 0x0 ;  /* 0x0000000000107882 */ /* 0x000fe20000000000 */
[----:B------:R-:W-:Y:S01]  /*54d0*/  UMOV UR17, 0x10000000 ;  /* 0x1000000000117882 */ /* 0x000fe20000000000 */
[----:B------:R-:W-:Y:S01]  /*54e0*/  UMOV UR44, UR36 ;  /* 0x00000024002c7c82 */ /* 0x000fe20008000000 */
[----:B------:R-:W-:Y:S01]  /*54f0*/  @!UP0 UIADD3 UR40, UPT, UPT, UR21, 0x200, URZ ;  /* 0x0000020015288890 */ /* 0x000fe2000fffe0ff */
[----:B-1----:R-:W-:Y:S01]  /*5500*/  @!P1 IMAD.MOV.U32 R0, RZ, RZ, 0x1000 ;  /* 0x00001000ff009424 */ /* 0x002fe200078e00ff */
[----:B------:R-:W-:Y:S01]  /*5510*/  @!UP0 UIADD3 UR10, UPT, UPT, UR42, 0x40, URZ ;  /* 0x000000402a0a8890 */ /* 0x000fe2000fffe0ff */
[----:B------:R-:W-:Y:S01]  /*5520*/  @!P1 IADD3 R8, P0, PT, R16, 0x580, RZ ;  /* 0x0000058010089810 */ /* 0x000fe20007f1e0ff */
[----:B------:R-:W-:Y:S01]  /*5530*/  @!UP0 UIADD3 UR8, UPT, UPT, UR21, 0xa00, URZ ;  /* 0x00000a0015088890 */ /* 0x000fe2000fffe0ff */
[----:B------:R-:W-:Y:S02]  /*5540*/  VOTEU.ALL UP0, P1 ;  /* 0x0000000000ff7886 */ /* 0x000fe40000800000 */
[----:B------:R-:W-:Y:S01]  /*5550*/  IMAD.U32 R10, RZ, RZ, UR5 ;  /* 0x00000005ff0a7e24 */ /* 0x000fe2000f8e00ff */
[----:B------:R-:W-:Y:S01]  /*5560*/  UMOV UR9, UR41 ;  /* 0x0000002900097c82 */ /* 0x000fe20008000000 */
[----:B------:R-:W-:Y:S01]  /*5570*/  IMAD.U32 R11, RZ, RZ, UR4 ;  /* 0x00000004ff0b7e24 */ /* 0x000fe2000f8e00ff */
[----:B------:R-:W-:Y:S01]  /*5580*/  UMOV UR11, UR43 ;  /* 0x0000002b000b7c82 */ /* 0x000fe20008000000 */
[----:B------:R-:W-:Y:S01]  /*5590*/  UMOV UR12, UR36 ;  /* 0x00000024000c7c82 */ /* 0x000fe20008000000 */
[----:B------:R-:W-:Y:S01]  /*55a0*/  @!P1 R2UR UR4, R10 ;  /* 0x000000000a0492ca */ /* 0x000fe200000e0000 */
[----:B------:R-:W-:Y:S01]  /*55b0*/  UPRMT UR6, UR47, 0x654, UR41 ;  /* 0x000006542f067896 */ /* 0x000fe20008000029 */
[----:B------:R-:W-:Y:S01]  /*55c0*/  @!P1 R2UR UR5, R11 ;  /* 0x000000000b0592ca */ /* 0x000fe200000e0000 */
[----:B------:R-:W-:Y:S11]  /*55d0*/  @!P1 IMAD.X R6, RZ, RZ, R17, P0 ;  /* 0x000000ffff069224 */ /* 0x000ff600000e0611 */
[----:B------:R-:W-:Y:S01]  /*55e0*/  @!UPT UIADD3 URZ, UPT, UPT, URZ, URZ, URZ ;  /* 0x000000fffffff290 */ /* 0x000fe2000fffe0ff */
[----:B------:R1:W-:Y:S01]  /*55f0*/  @!UP0 UTMALDG.3D [UR40], [UR4], desc[UR16] ;  /* 0x00001028040085b4 */ /* 0x0003e20008011000 */
[----:B------:R-:W-:Y:S05]  /*5600*/  VOTEU.ALL UP0, P1 ;  /* 0x0000000000ff7886 */ /* 0x000fea0000800000 */
[----:B------:R1:W-:Y:S01]  /*5610*/  @!UP0 UTMALDG.3D [UR8], [UR4], desc[UR16] ;  /* 0x00001008040085b4 */ /* 0x0003e20008011000 */
[----:B------:R1:W-:Y:S01]  /*5620*/  @!P1 SYNCS.ARRIVE.TRANS64.RED.A0TR RZ, [UR21+0xd0], R0 ;  /* 0x0000d000ffff99a7 */ /* 0x0003e20008300415 */
[----:B------:R-:W-:Y:S01]  /*5630*/  SYNCS.ARRIVE.TRANS64.RED.A1T0 RZ, [UR6], RZ ;  /* 0x000000ffffff79a7 */ /* 0x000fe20008100406 */
[----:B------:R-:W2:Y:S02]  /*5640*/  SYNCS.PHASECHK.TRANS64.TRYWAIT P2, [UR21+0xf8], R9 ;  /* 0x0000f809ff0075a7 */ /* 0x000ea40008041115 */
[----:B-12---:R-:W-:Y:S05]  /*5650*/  @!P2 BRA `(.L_x_103) ;  /* 0x000000480080a947 */ /* 0x006fea0003800000 */
.L_x_212:
        /* <DEDUP_REMOVED lines=10> */
[----:B------:R-:W-:Y:S02]  /*5700*/  @!UP0 UIADD3 UR10, UPT, UPT, UR42, 0x50, URZ ;  /* 0x000000502a0a8890 */ /* 0x000fe4000fffe0ff */
[----:B------:R-:W-:Y:S01]  /*5710*/  @!UP0 UIADD3 UR8, UPT, UPT, UR21, 0x1a00, URZ ;  /* 0x00001a0015088890 */ /* 0x000fe2000fffe0ff */
[----:B------:R-:W-:Y:S01]  /*5720*/  IMAD.U32 R10, RZ, RZ, UR5 ;  /* 0x00000005ff0a7e24 */ /* 0x000fe2000f8e00ff */
[----:B------:R-:W-:Y:S01]  /*5730*/  VOTEU.ALL UP0, P1 ;  /* 0x0000000000ff7886 */ /* 0x000fe20000800000 */
[----:B------:R-:W-:Y:S01]  /*5740*/  IMAD.U32 R11, RZ, RZ, UR4 ;  /* 0x00000004ff0b7e24 */ /* 0x000fe2000f8e00ff */
[----:B------:R-:W-:Y:S01]  /*5750*/  UMOV UR9, UR33 ;  /* 0x0000002100097c82 */ /* 0x000fe20008000000 */
[----:B------:R-:W-:Y:S01]  /*5760*/  UMOV UR11, UR43 ;  /* 0x0000002b000b7c82 */ /* 0x000fe20008000000 */
[----:B------:R-:W-:Y:S01]  /*5770*/  @!P1 R2UR UR4, R10 ;  /* 0x000000000a0492ca */ /* 0x000fe200000e0000 */
[----:B------:R-:W-:Y:S01]  /*5780*/  UMOV UR12, UR36 ;  /* 0x00000024000c7c82 */ /* 0x000fe20008000000 */
[----:B------:R-:W-:Y:S01]  /*5790*/  @!P1 R2UR UR5, R11 ;  /* 0x000000000b0592ca */ /* 0x000fe200000e0000 */
[----:B------:R-:W-:Y:S01]  /*57a0*/  UPRMT UR6, UR47, 0x654, UR33 ;  /* 0x000006542f067896 */ /* 0x000fe20008000021 */
[----:B------:R-:W-:Y:S11]  /*57b0*/  @!P1 IMAD.X R6, RZ, RZ, R17, P0 ;  /* 0x000000ffff069224 */ /* 0x000ff600000e0611 */
[----:B------:R1:W-:Y:S01]  /*57c0*/  @!UP0 UTMALDG.3D [UR32], [UR4], desc[UR16] ;  /* 0x00001020040085b4 */ /* 0x0003e20008011000 */
[----:B------:R-:W-:Y:S05]  /*57d0*/  VOTEU.ALL UP0, P1 ;  /* 0x0000000000ff7886 */ /* 0x000fea0000800000 */
[----:B------:R1:W-:Y:S01]  /*57e0*/  @!UP0 UTMALDG.3D [UR8], [UR4], desc[UR16] ;  /* 0x00001008040085b4 */ /* 0x0003e20008011000 */
[----:B------:R1:W-:Y:S01]  /*57f0*/  @!P1 SYNCS.ARRIVE.TRANS64.RED.A0TR RZ, [UR21+0xd8], R0 ;  /* 0x0000d800ffff99a7 */ /* 0x0003e20008300415 */
[----:B------:R-:W-:Y:S01]  /*5800*/  SYNCS.ARRIVE.TRANS64.RED.A1T0 RZ, [UR6], RZ ;  /* 0x000000ffffff79a7 */ /* 0x000fe20008100406 */
[----:B------:R-:W2:Y:S02]  /*5810*/  SYNCS.PHASECHK.TRANS64.TRYWAIT P2, [UR21+0x100], R9 ;  /* 0x00010009ff0075a7 */ /* 0x000ea40008041115 */
[----:B-12---:R-:W-:Y:S05]  /*5820*/  @!P2 BRA `(.L_x_104) ;  /* 0x000000480024a947 */ /* 0x006fea0003800000 */
.L_x_214:
        /* <DEDUP_REMOVED lines=9> */
[----:B------:R-:W-:Y:S01]  /*58c0*/  VIADD R14, R14, 0x1 ;  /* 0x000000010e0e7836 */ /* 0x000fe20000000000 */
        /* <DEDUP_REMOVED lines=10> */
[----:B------:R-:W-:Y:S01]  /*5970*/  UMOV UR12, UR36 ;  /* 0x00000024000c7c82 */ /* 0x000fe20008000000 */
[----:B------:R-:W-:Y:S11]  /*5980*/  UPRMT UR6, UR47, 0x654, UR25 ;  /* 0x000006542f067896 */ /* 0x000ff60008000019 */
[----:B------:R1:W-:Y:S01]  /*5990*/  @!UP0 UTMALDG.3D [UR24], [UR4], desc[UR16] ;  /* 0x00001018040085b4 */ /* 0x0003e20008011000 */
[----:B------:R-:W-:Y:S05]  /*59a0*/  VOTEU.ALL UP0, P1 ;  /* 0x0000000000ff7886 */ /* 0x000fea0000800000 */
[----:B------:R1:W-:Y:S01]  /*59b0*/  @!UP0 UTMALDG.3D [UR8], [UR4], desc[UR16] ;  /* 0x00001008040085b4 */ /* 0x0003e20008011000 */
[----:B------:R1:W-:Y:S01]  /*59c0*/  @!P1 SYNCS.ARRIVE.TRANS64.RED.A0TR RZ, [UR21+0xe0], R0 ;  /* 0x0000e000ffff99a7 */ /* 0x0003e20008300415 */
[----:B------:R-:W-:Y:S01]  /*59d0*/  SYNCS.ARRIVE.TRANS64.RED.A1T0 RZ, [UR6], RZ ;  /* 0x000000ffffff79a7 */ /* 0x000fe20008100406 */
[----:B------:R-:W2:Y:S02]  /*59e0*/  SYNCS.PHASECHK.TRANS64.TRYWAIT P0, [UR21+0x108], R9 ;  /* 0x00010809ff0075a7 */ /* 0x000ea40008001115 */
[----:B-12---:R-:W-:Y:S05]  /*59f0*/  @!P0 BRA `(.L_x_105) ;  /* 0x0000004400c88947 */ /* 0x006fea0003800000 */
.L_x_216:
[----:B------:R-:W-:Y:S01]  /*5a00*/  UIADD3 UR24, UPT, UPT, UR13, UR63, URZ ;  /* 0x0000003f0d187290 */ /* 0x000fe2000fffe0ff */
[----:B------:R-:W-:Y:S01]  /*5a10*/  @!P1 IADD3 R6, P0, PT, R16, 0x580, RZ ;  /* 0x0000058010069810 */ /* 0x000fe20007f1e0ff */
[----:B------:R-:W-:Y:S01]  /*5a20*/  UPLOP3.LUT UP2, UPT, UPT, UPT, UPT, 0x80, 0x8 ;  /* 0x000000000008789c */ /* 0x000fe20003f4f070 */
[----:B------:R-:W-:Y:S01]  /*5a30*/  R2UR UR26, R50 ;  /* 0x00000000321a72ca */ /* 0x000fe200000e0000 */
[----:B------:R-:W-:Y:S01]  /*5a40*/  VOTEU.ALL UP0, P1 ;  /* 0x0000000000ff7886 */ /* 0x000fe20000800000 */
[----:B------:R-:W-:Y:S01]  /*5a50*/  @!P1 R2UR UR5, R6 ;  /* 0x00000000060592ca */ /* 0x000fe200000e0000 */
[----:B-1----:R-:W-:Y:S01]  /*5a60*/  @!P1 IMAD.X R0, RZ, RZ, R17, P0 ;  /* 0x000000ffff009224 */ /* 0x002fe200000e0611 */
[----:B------:R-:W-:Y:S01]  /*5a70*/  UMOV UR6, 0x0 ;  /* 0x0000000000067882 */ /* 0x000fe20000000000 */
[----:B------:R-:W-:Y:S01]  /*5a80*/  UMOV UR7, 0x10000000 ;  /* 0x1000000000077882 */ /* 0x000fe20000000000 */
[----:B------:R-:W-:Y:S01]  /*5a90*/  @!UP0 UIADD3 UR18, UPT, UPT, UR42, 0x30, URZ ;  /* 0x000000302a128890 */ /* 0x000fe2000fffe0ff */
[----:B------:R-:W-:Y:S01]  /*5aa0*/  ISETP.NE.AND P0, PT, R14, 0x2, PT ;  /* 0x000000020e00780c */ /* 0x000fe20003f05270 */
[----:B------:R-:W-:Y:S01]  /*5ab0*/  @!UP0 UIADD3 UR16, UPT, UPT, UR21, 0x3200, URZ ;  /* 0x0000320015108890 */ /* 0x000fe2000fffe0ff */
[----:B------:R-:W-:Y:S01]  /*5ac0*/  @!P1 R2UR UR4, R0 ;  /* 0x00000000000492ca */ /* 0x000fe200000e0000 */
[----:B------:R-:W-:Y:S01]  /*5ad0*/  @!UP0 UIADD3 UR17, UPT, UPT, UR21, 0xe8, URZ ;  /* 0x000000e815118890 */ /* 0x000fe2000fffe0ff */
[----:B------:R-:W-:Y:S01]  /*5ae0*/  SEL R0, RZ, 0x1, P0 ;  /* 0x00000001ff007807 */ /* 0x000fe20000000000 */
[----:B------:R-:W-:Y:S01]  /*5af0*/  @!UP0 UIADD3 UR10, UPT, UPT, UR42, 0x70, URZ ;  /* 0x000000702a0a8890 */ /* 0x000fe2000fffe0ff */
[----:B------:R-:W-:Y:S01]  /*5b00*/  LOP3.LUT R15, R15, 0x1, RZ, 0x3c, !PT ;  /* 0x000000010f0f7812 */ /* 0x000fe200078e3cff */
[----:B------:R-:W-:Y:S01]  /*5b10*/  @!UP0 UIADD3 UR8, UPT, UPT, UR21, 0x3a00, URZ ;  /* 0x00003a0015088890 */ /* 0x000fe2000fffe0ff */
[----:B------:R-:W-:Y:S01]  /*5b20*/  IMAD.U32 R8, RZ, RZ, UR5 ;  /* 0x00000005ff087e24 */ /* 0x000fe2000f8e00ff */
[----:B------:R-:W-:Y:S01]  /*5b30*/  VOTEU.ALL UP0, P1 ;  /* 0x0000000000ff7886 */ /* 0x000fe20000800000 */
[----:B------:R-:W-:Y:S01]  /*5b40*/  UMOV UR19, UR43 ;  /* 0x0000002b00137c82 */ /* 0x000fe20008000000 */
[----:B------:R-:W-:Y:S01]  /*5b50*/  UMOV UR20, UR36 ;  /* 0x0000002400147c82 */ /* 0x000fe20008000000 */
[----:B------:R-:W-:Y:S01]  /*5b60*/  UMOV UR11, UR43 ;  /* 0x0000002b000b7c82 */ /* 0x000fe20008000000 */
[----:B------:R-:W-:Y:S01]  /*5b70*/  UMOV UR12, UR36 ;  /* 0x00000024000c7c82 */ /* 0x000fe20008000000 */
[----:B------:R-:W-:Y:S01]  /*5b80*/  UMOV UR9, UR17 ;  /* 0x0000001100097c82 */ /* 0x000fe20008000000 */
[----:B------:R-:W-:Y:S01]  /*5b90*/  IMAD.U32 R9, RZ, RZ, UR4 ;  /* 0x00000004ff097e24 */ /* 0x000fe2000f8e00ff */
[----:B------:R-:W-:Y:S01]  /*5ba0*/  @!P1 R2UR UR4, R8 ;  /* 0x00000000080492ca */ /* 0x000fe200000e0000 */
[----:B------:R-:W-:Y:S01]  /*5bb0*/  UMOV UR36, UR29 ;  /* 0x0000001d00247c82 */ /* 0x000fe20008000000 */
[----:B------:R-:W-:Y:S02]  /*5bc0*/  LOP3.LUT R13, R13, R0, RZ, 0x3c, !PT ;  /* 0x000000000d0d7212 */ /* 0x000fe400078e3cff */
[----:B------:R-:W-:Y:S02]  /*5bd0*/  @!P1 R2UR UR5, R9 ;  /* 0x00000000090592ca */ /* 0x000fe400000e0000 */
[----:B------:R-:W-:Y:S11]  /*5be0*/  SEL R14, R14, RZ, P0 ;  /* 0x000000ff0e0e7207 */ /* 0x000ff60000000000 */
[----:B------:R1:W-:Y:S01]  /*5bf0*/  @!UP0 UTMALDG.3D [UR16], [UR4], desc[UR6] ;  /* 0x00000610040085b4 */ /* 0x0003e20008011000 */
[----:B------:R-:W-:Y:S05]  /*5c00*/  VOTEU.ALL UP0, P1 ;  /* 0x0000000000ff7886 */ /* 0x000fea0000800000 */
[----:B------:R2:W-:Y:S01]  /*5c10*/  @!UP0 UTMALDG.3D [UR8], [UR4], desc[UR6] ;  /* 0x00000608040085b4 */ /* 0x0005e20008011000 */
[----:B------:R2:W-:Y:S01]  /*5c20*/  @!P1 SYNCS.ARRIVE.TRANS64.RED.A0TR RZ, [UR21+0xe8], R7 ;  /* 0x0000e807ffff99a7 */ /* 0x0005e20008300415 */
[----:B------:R-:W-:Y:S01]  /*5c30*/  SYNCS.ARRIVE.TRANS64.RED.A1T0 RZ, [UR37], RZ ;  /* 0x000000ffffff79a7 */ /* 0x000fe20008100425 */
[----:B-1----:R-:W-:Y:S01]  /*5c40*/  UIADD3 UR20, UPT, UPT, UR14, UR26, URZ ;  /* 0x0000001a0e147290 */ /* 0x002fe2000fffe0ff */
[----:B------:R-:W-:Y:S11]  /*5c50*/  BRA.U UP1, `(.L_x_106) ;  /* 0xfffffff101047547 */ /* 0x000ff6000b83ffff */
[----:B------:R-:W-:-:S04]  /*5c60*/  SHF.L.U32 R2, R15, 0x1f, RZ ;  /* 0x0000001f0f027819 */ /* 0x000fc800000006ff */
[----:B------:R-:W1:Y:S02]  /*5c70*/  SYNCS.PHASECHK.TRANS64.TRYWAIT P0, [UR21+0xf0], R2 ;  /* 0x0000f002ff0075a7 */ /* 0x000e640008001115 */
[----:B-1----:R-:W-:Y:S05]  /*5c80*/  @!P0 BRA `(.L_x_107) ;  /* 0x00000044003c8947 */ /* 0x002fea0003800000 */
.L_x_218:
[----:B------:R-:W3:Y:S02]  /*5c90*/  SYNCS.PHASECHK.TRANS64.TRYWAIT P0, [UR21+0xf8], R2 ;  /* 0x0000f802ff0075a7 */ /* 0x000ee40008001115 */
[----:B---3--:R-:W-:Y:S05]  /*5ca0*/  @!P0 BRA `(.L_x_108) ;  /* 0x00000044004c8947 */ /* 0x008fea0003800000 */
.L_x_220:
[----:B------:R-:W3:Y:S02]  /*5cb0*/  SYNCS.PHASECHK.TRANS64.TRYWAIT P0, [UR21+0x100], R2 ;  /* 0x00010002ff0075a7 */ /* 0x000ee40008001115 */
[----:B---3--:R-:W-:Y:S05]  /*5cc0*/  @!P0 BRA `(.L_x_109) ;  /* 0x00000044005c8947 */ /* 0x008fea0003800000 */
.L_x_222:
[----:B-1----:R-:W-:-:S07]  /*5cd0*/  MOV R0, UR21 ;  /* 0x0000001500007c02 */ /* 0x002fce0008000f00 */
.L_x_110:
[----:B-1----:R-:W-:-:S04]  /*5ce0*/  SHF.L.U32 R2, R15, 0x1f, RZ ;  /* 0x0000001f0f027819 */ /* 0x002fc800000006ff */
[----:B------:R1:W3:Y:S03]  /*5cf0*/  SYNCS.PHASECHK.TRANS64.TRYWAIT P0, [R0+URZ+0x108], R2 ;  /* 0x00010802000075a7 */ /* 0x0002e600080011ff */
[----:B---3--:R-:W-:Y:S05]  /*5d00*/  @!P0 NANOSLEEP.SYNCS 0x989680 ;  /* 0x009896800000895d */ /* 0x008fea0003900000 */
[----:B------:R-:W3:Y:S02]  /*5d10*/  @!P0 SYNCS.PHASECHK.TRANS64 P0, [R0+URZ+0x108], R2 ;  /* 0x00010802000085a7 */ /* 0x000ee400080010ff */
[----:B--23--:R-:W-:Y:S05]  /*5d20*/  @P0 EXIT ;  /* 0x000000000000094d */ /* 0x00cfea0003800000 */
[----:B------:R-:W-:Y:S05]  /*5d30*/  BRA `(.L_x_110) ;  /* 0xfffffffc00e87947 */ /* 0x000fea000383ffff */
.L_x_95:
[----:B------:R-:W-:-:S06]  /*5d40*/  UISETP.GE.AND UP0, UPT, UR25, 0x4, UPT ;  /* 0x000000041900788c */ /* 0x000fcc000bf06270 */
[----:B------:R-:W-:-:S13]  /*5d50*/  PLOP3.LUT P0, PT, PT, PT, UP0, 0x80, 0x8 ;  /* 0x000000000008781c */ /* 0x000fda0003f0f008 */
[----:B------:R-:W-:Y:S05]  /*5d60*/  @!P0 EXIT ;  /* 0x000000000000894d */ /* 0x000fea0003800000 */
[----:B------:R-:W-:Y:S01]  /*5d70*/  BAR.SYNC.DEFER_BLOCKING 0x6, 0xa0 ;  /* 0x0182800000007b1d */ /* 0x000fe20000010000 */
[C---:B------:R-:W-:Y:S01]  /*5d80*/  IMAD.SHL.U32 R45, R60.reuse, 0x10, RZ ;  /* 0x000000103c2d7824 */ /* 0x040fe200078e00ff */
[C---:B------:R-:W-:Y:S01]  /*5d90*/  SHF.L.U32 R3, R47.reuse, 0x15, RZ ;  /* 0x000000152f037819 */ /* 0x040fe200000006ff */
[C---:B------:R-:W-:Y:S02]  /*5da0*/  IMAD.U32 R23, R60.reuse, 0x10000, RZ ;  /* 0x000100003c177824 */ /* 0x040fe400078e00ff */
[----:B------:R-:W-:Y:S02]  /*5db0*/  HFMA2 R59, -RZ, RZ, 0, 5.9604644775390625e-08 ;  /* 0x00000001ff3b7431 */ /* 0x000fe400000001ff */
[----:B------:R-:W-:Y:S01]  /*5dc0*/  IMAD.SHL.U32 R2, R60, 0x2, RZ ;  /* 0x000000023c027824 */ /* 0x000fe200078e00ff */
[----:B------:R-:W-:Y:S01]  /*5dd0*/  UMOV UR43, 0x400 ;  /* 0x00000400002b7882 */ /* 0x000fe20000000000 */
[----:B------:R-:W1:Y:S01]  /*5de0*/  LDCU.64 UR4, c[0x0][0x890] ;  /* 0x00011200ff0477ac */ /* 0x000e620008000a00 */
[----:B------:R-:W2:Y:S01]  /*5df0*/  LDC.64 R42, c[0x0][0x8b0] ;  /* 0x00022c00ff2a7b82 */ /* 0x000ea20000000a00 */
[----:B------:R-:W-:Y:S01]  /*5e00*/  IMAD.SHL.U32 R6, R47, 0x200, RZ ;  /* 0x000002002f067824 */ /* 0x000fe200078e00ff */
[C---:B------:R-:W-:Y:S01]  /*5e10*/  LOP3.LUT R7, R45.reuse, 0x40, RZ, 0xc0, !PT ;  /* 0x000000402d077812 */ /* 0x040fe200078ec0ff */
[----:B------:R-:W-:Y:S01]  /*5e20*/  ULEA UR43, UR47, UR43, 0x18 ;  /* 0x0000002b2f2b7291 */ /* 0x000fe2000f8ec0ff */
[----:B------:R-:W-:Y:S01]  /*5e30*/  LOP3.LUT R44, R45, 0x5b0, RZ, 0xc0, !PT ;  /* 0x000005b02d2c7812 */ /* 0x000fe200078ec0ff */
[----:B------:R-:W-:Y:S01]  /*5e40*/  IMAD.MOV.U32 R22, RZ, RZ, RZ ;  /* 0x000000ffff167224 */ /* 0x000fe200078e00ff */
[----:B------:R-:W-:Y:S01]  /*5e50*/  LOP3.LUT R3, R3, 0x200000, RZ, 0xc0, !PT ;  /* 0x0020000003037812 */ /* 0x000fe200078ec0ff */
[----:B------:R-:W-:Y:S01]  /*5e60*/  IMAD.MOV.U32 R58, RZ, RZ, RZ ;  /* 0x000000ffff3a7224 */ /* 0x000fe200078e00ff */
[----:B------:R-:W3:Y:S01]  /*5e70*/  LDC.64 R40, c[0x0][0x8a8] ;  /* 0x00022a00ff287b82 */ /* 0x000ee20000000a00 */
[----:B------:R-:W-:Y:S01]  /*5e80*/  LOP3.LUT R2, R7, 0x8, R2, 0xf8, !PT ;  /* 0x0000000807027812 */ /* 0x000fe200078ef802 */
[----:B------:R-:W-:Y:S01]  /*5e90*/  IMAD.MOV.U32 R55, RZ, RZ, RZ ;  /* 0x000000ffff377224 */ /* 0x000fe200078e00ff */
[----:B------:R-:W-:Y:S01]  /*5ea0*/  LOP3.LUT R44, R44, 0x200, R6, 0xf8, !PT ;  /* 0x000002002c2c7812 */ /* 0x000fe200078ef806 */
[----:B------:R-:W4:Y:S01]  /*5eb0*/  LDCU UR60, c[0x0][0x370] ;  /* 0x00006e00ff3c77ac */ /* 0x000f220008000800 */
[----:B------:R-:W-:-:S02]  /*5ec0*/  LOP3.LUT R23, R3, 0x400000, R23, 0xf8, !PT ;  /* 0x0040000003177812 */ /* 0x000fc400078ef817 */
[----:B------:R-:W-:Y:S01]  /*5ed0*/  LOP3.LUT P0, RZ, R45, 0x40, RZ, 0xc0, !PT ;  /* 0x000000402dff7812 */ /* 0x000fe2000780c0ff */
[----:B------:R-:W4:Y:S01]  /*5ee0*/  LDS R0, [UR43+0x1d0] ;  /* 0x0001d02bff007984 */ /* 0x000f220008000800 */
[----:B-1----:R-:W-:Y:S01]  /*5ef0*/  IMAD.U32 R49, RZ, RZ, UR4 ;  /* 0x00000004ff317e24 */ /* 0x002fe2000f8e00ff */
[----:B------:R-:W-:Y:S01]  /*5f00*/  UIADD3 UR4, UPT, UPT, UR43, 0x200, URZ ;  /* 0x000002002b047890 */ /* 0x000fe2000fffe0ff */
[----:B------:R-:W-:Y:S01]  /*5f10*/  LOP3.LUT R44, R44, R2, RZ, 0xfc, !PT ;  /* 0x000000022c2c7212 */ /* 0x000fe200078efcff */
[----:B------:R-:W-:Y:S01]  /*5f20*/  IMAD.U32 R48, RZ, RZ, UR5 ;  /* 0x00000005ff307e24 */ /* 0x000fe2000f8e00ff */
[----:B------:R-:W-:Y:S01]  /*5f30*/  P2R R2, PR, RZ, 0x1 ;  /* 0x00000001ff027803 */ /* 0x000fe20000000000 */
[----:B------:R-:W1:Y:S01]  /*5f40*/  LDCU UR42, c[0x0][0xb0c] ;  /* 0x00016180ff2a77ac */ /* 0x000e620008000800 */
[----:B------:R-:W-:Y:S01]  /*5f50*/  LOP3.LUT R60, R60, 0x60, RZ, 0xc0, !PT ;  /* 0x000000603c3c7812 */ /* 0x000fe200078ec0ff */
[----:B------:R-:W-:Y:S01]  /*5f60*/  IMAD.U32 R52, RZ, RZ, UR4 ;  /* 0x00000004ff347e24 */ /* 0x000fe2000f8e00ff */
[----:B------:R-:W-:Y:S01]  /*5f70*/  MOV R57, RZ ;  /* 0x000000ff00397202 */ /* 0x000fe20000000f00 */
[----:B------:R-:W1:Y:S01]  /*5f80*/  LDCU UR39, c[0x0][0xb30] ;  /* 0x00016600ff2777ac */ /* 0x000e620008000800 */
[----:B------:R-:W1:Y:S01]  /*5f90*/  LDCU.64 UR54, c[0x0][0x888] ;  /* 0x00011100ff3677ac */ /* 0x000e620008000a00 */
[----:B------:R-:W1:Y:S01]  /*5fa0*/  LDCU.64 UR40, c[0x0][0xb28] ;  /* 0x00016500ff2877ac */ /* 0x000e620008000a00 */
[----:B------:R-:W1:Y:S01]  /*5fb0*/  LDCU.128 UR56, c[0x0][0xb10] ;  /* 0x00016200ff3877ac */ /* 0x000e620008000c00 */
[----:B------:R-:W1:Y:S01]  /*5fc0*/  LDCU UR53, c[0x0][0x374] ;  /* 0x00006e80ff3577ac */ /* 0x000e620008000800 */
[----:B------:R-:W-:Y:S01]  /*5fd0*/  UMOV UR52, URZ ;  /* 0x000000ff00347c82 */ /* 0x000fe20008000000 */
[----:B------:R-:W-:Y:S01]  /*5fe0*/  UMOV UR46, URZ ;  /* 0x000000ff002e7c82 */ /* 0x000fe20008000000 */
[----:B-1234-:R-:W-:-:S07]  /*5ff0*/  IMAD.IADD R23, R0, 0x1, R23 ;  /* 0x0000000100177824 */ /* 0x01efce00078e0217 */
.L_x_154:
[----:B------:R-:W-:Y:S02]  /*6000*/  LEA R3, R55, UR43, 0x3 ;  /* 0x0000002b37037c11 */ /* 0x000fe4000f8e18ff */
[----:B------:R-:W-:Y:S02]  /*6010*/  SHF.L.U32 R0, R57, 0x1f, RZ ;  /* 0x0000001f39007819 */ /* 0x000fe400000006ff */
[----:B-1----:R-:W-:Y:S02]  /*6020*/  LEA R4, R55, UR43, 0x4 ;  /* 0x0000002b37047c11 */ /* 0x002fe4000f8e20ff */
[----:B------:R-:W1:Y:S02]  /*6030*/  SYNCS.PHASECHK.TRANS64.TRYWAIT P0, [R3+URZ+0x120], R0 ;  /* 0x00012000030075a7 */ /* 0x000e6400080011ff */
[----:B-1----:R-:W-:Y:S05]  /*6040*/  @!P0 BRA `(.L_x_111) ;  /* 0x0000004000948947 */ /* 0x002fea0003800000 */
.L_x_223:
        /* <DEDUP_REMOVED lines=8> */
[----:B--2---:R-:W-:Y:S11]  /*60d0*/  LOP3.LUT P0, RZ, R6, 0x1, RZ, 0xc0, !PT ;  /* 0x0000000106ff7812 */ /* 0x004ff6000780c0ff */
[----:B------:R-:W-:Y:S02]  /*60e0*/  @!UPT UIADD3 URZ, UPT, UPT, URZ, URZ, URZ ;  /* 0x000000fffffff290 */ /* 0x000fe4000fffe0ff */
[----:B---3--:R-:W-:Y:S01]  /*60f0*/  VOTEU.ANY UP1, P0 ;  /* 0x0000000000ff7886 */ /* 0x008fe20000020100 */
[----:B------:R-:W-:Y:S01]  /*6100*/  PLOP3.LUT P0, PT, PT, PT, UP1, 0x80, 0x8 ;  /* 0x000000000008781c */ /* 0x000fe20003f0f018 */
[----:B------:R-:W-:Y:S11]  /*6110*/  UP2UR UR62, UPR, URZ, 0x2 ;  /* 0x00000002ff3e7883 */ /* 0x000ff60008000000 */
[----:B------:R-:W-:Y:S01]  /*6120*/  @!UPT UIADD3 URZ, UPT, UPT, URZ, URZ, URZ ;  /* 0x000000fffffff290 */ /* 0x000fe2000fffe0ff */
[----:B-1----:R-:W-:Y:S02]  /*6130*/  @P0 SHF.R.U32.HI R0, RZ, 0x10, R5 ;  /* 0x00000010ff000819 */ /* 0x002fe40000011605 */
        /* <DEDUP_REMOVED lines=12> */
[----:B------:R-:W2:Y:S01]  /*6200*/  LDCU UR12, c[0x0][0xb20] ;  /* 0x00016400ff0c77ac */ /* 0x000ea20008000800 */
[----:B------:R-:W-:Y:S02]  /*6210*/  UIMAD.WIDE.U32 UR4, UR53, UR59, URZ ;  /* 0x0000003b350472a5 */ /* 0x000fe4000f8e00ff */
[----:B------:R-:W-:Y:S02]  /*6220*/  UIMAD.WIDE.U32 UR6, UR60, UR56, URZ ;  /* 0x000000383c0672a5 */ /* 0x000fe4000f8e00ff */
[----:B------:R-:W-:Y:S02]  /*6230*/  UISETP.NE.AND UP0, UPT, UR58, 0x1, UPT ;  /* 0x000000013a00788c */ /* 0x000fe4000bf05270 */
[----:B------:R-:W-:Y:S02]  /*6240*/  UIMAD.WIDE.U32 UR8, UR37, UR59, URZ ;  /* 0x0000003b250872a5 */ /* 0x000fe4000f8e00ff */
[----:B------:R-:W-:Y:S02]  /*6250*/  UIMAD.WIDE.U32 UR10, UR38, UR56, URZ ;  /* 0x00000038260a72a5 */ /* 0x000fe4000f8e00ff */
[----:B------:R-:W-:Y:S02]  /*6260*/  UISETP.NE.AND UP1, UPT, UR42, 0x1, UPT ;  /* 0x000000012a00788c */ /* 0x000fe4000bf25270 */
[----:B------:R-:W-:Y:S01]  /*6270*/  UISETP.NE.AND UP2, UPT, UR45, 0x1, UPT ;  /* 0x000000012d00788c */ /* 0x000fe2000bf45270 */
[----:B------:R-:W-:Y:S02]  /*6280*/  UMOV UR4, UR5 ;  /* 0x0000000500047c82 */ /* 0x000fe40008000000 */
[----:B--2---:R-:W-:Y:S03]  /*6290*/  USHF.R.U32.HI UR5, URZ, UR12, UR4 ;  /* 0x0000000cff057299 */ /* 0x004fe60008011604 */
[----:B------:R-:W-:Y:S02]  /*62a0*/  UMOV UR4, UR7 ;  /* 0x0000000700047c82 */ /* 0x000fe40008000000 */
[----:B------:R-:W-:Y:S02]  /*62b0*/  USHF.R.U32.HI UR7, URZ, UR57, UR4 ;  /* 0x00000039ff077299 */ /* 0x000fe40008011604 */
[----:B------:R-:W-:Y:S02]  /*62c0*/  USEL UR4, UR53, UR5, !UP0 ;  /* 0x0000000535047287 */ /* 0x000fe4000c000000 */
[----:B------:R-:W-:Y:S01]  /*62d0*/  USEL UR7, UR60, UR7, !UP1 ;  /* 0x000000073c077287 */ /* 0x000fe2000c800000 */
[----:B------:R-:W-:Y:S01]  /*62e0*/  UMOV UR5, UR9 ;  /* 0x0000000900057c82 */ /* 0x000fe20008000000 */
[----:B------:R-:W-:Y:S02]  /*62f0*/  UIMAD.WIDE.U32 UR8, UR4, UR40, URZ ;  /* 0x00000028040872a5 */ /* 0x000fe4000f8e00ff */
[----:B------:R-:W-:Y:S03]  /*6300*/  USHF.R.U32.HI UR6, URZ, UR12, UR5 ;  /* 0x0000000cff067299 */ /* 0x000fe60008011605 */
[----:B------:R-:W-:Y:S01]  /*6310*/  UMOV UR5, UR11 ;  /* 0x0000000b00057c82 */ /* 0x000fe20008000000 */
[----:B------:R-:W-:Y:S02]  /*6320*/  UIMAD.WIDE.U32 UR10, UR7, UR40, URZ ;  /* 0x00000028070a72a5 */ /* 0x000fe4000f8e00ff */
[----:B------:R-:W-:Y:S02]  /*6330*/  USHF.R.U32.HI UR12, URZ, UR57, UR5 ;  /* 0x00000039ff0c7299 */ /* 0x000fe40008011605 */
[----:B------:R-:W-:Y:S01]  /*6340*/  USEL UR6, UR37, UR6, !UP0 ;  /* 0x0000000625067287 */ /* 0x000fe2000c000000 */
[----:B------:R-:W-:Y:S02]  /*6350*/  UMOV UR5, UR9 ;  /* 0x0000000900057c82 */ /* 0x000fe40008000000 */
[----:B------:R-:W-:Y:S01]  /*6360*/  UMOV UR10, UR11 ;  /* 0x0000000b000a7c82 */ /* 0x000fe20008000000 */
[----:B------:R-:W-:Y:S02]  /*6370*/  @UP2 USHF.R.U32.HI UR4, URZ, UR41, UR5 ;  /* 0x00000029ff042299 */ /* 0x000fe40008011605 */
[----:B------:R-:W-:Y:S02]  /*6380*/  @UP2 USHF.R.U32.HI UR7, URZ, UR41, UR10 ;  /* 0x00000029ff072299 */ /* 0x000fe4000801160a */
[----:B------:R-:W-:Y:S02]  /*6390*/  UIMAD UR4, UR45, UR4, URZ ;  /* 0x000000042d0472a4 */ /* 0x000fe4000f8e02ff */
        /* <DEDUP_REMOVED lines=8> */
[----:B------:R-:W-:Y:S02]  /*6420*/  USEL UR11, UR6, UR4, !UP2 ;  /* 0x00000004060b7287 */ /* 0x000fe4000d000000 */
[----:B------:R-:W-:Y:S02]  /*6430*/  UIADD3 UR8, UPT, UPT, -UR5, URZ, URZ ;  /* 0x000000ff05087290 */ /* 0x000fe4000fffe1ff */
[----:B------:R-:W-:Y:S01]  /*6440*/  UIADD3 UR10, UPT, UPT, -UR11, URZ, URZ ;  /* 0x000000ff0b0a7290 */ /* 0x000fe2000fffe1ff */
[----:B------:R-:W-:Y:S01]  /*6450*/  @!UP0 UMOV UR4, UR9 ;  /* 0x0000000900048c82 */ /* 0x000fe20008000000 */
[----:B------:R-:W-:Y:S02]  /*6460*/  UIADD3 UR9, UPT, UPT, -UR6, URZ, URZ ;  /* 0x000000ff06097290 */ /* 0x000fe4000fffe1ff */
[----:B------:R-:W-:Y:S02]  /*6470*/  @!UP0 USHF.R.U32.HI UR4, URZ, UR41, UR4 ;  /* 0x00000029ff048299 */ /* 0x000fe40008011604 */
[----:B------:R-:W-:Y:S02]  /*6480*/  UIMAD UR10, UR45, UR10, UR6 ;  /* 0x0000000a2d0a72a4 */ /* 0x000fe4000f8e0206 */
[----:B------:R-:W-:Y:S04]  /*6490*/  @!UP0 USEL UR4, UR5, UR4, !UP2 ;  /* 0x0000000405048287 */ /* 0x000fe8000d000000 */
[----:B------:R-:W-:Y:S02]  /*64a0*/  @!UP0 UIMAD UR10, UR7, UR10, UR4 ;  /* 0x0000000a070a82a4 */ /* 0x000fe4000f8e0204 */
[----:B------:R-:W-:Y:S02]  /*64b0*/  @!UP0 UIADD3 UR11, UPT, UPT, UR11, -UR4, URZ ;  /* 0x800000040b0b8290 */ /* 0x000fe4000fffe0ff */
[----:B------:R-:W-:Y:S02]  /*64c0*/  UIMAD UR7, UR42, UR8, UR38 ;  /* 0x000000082a0772a4 */ /* 0x000fe4000f8e0226 */
[----:B------:R-:W-:Y:S02]  /*64d0*/  @!UP0 UIMAD UR6, UR11, UR45, UR5 ;  /* 0x0000002d0b0682a4 */ /* 0x000fe4000f8e0205 */
[----:B------:R-:W-:Y:S01]  /*64e0*/  UIMAD UR4, UR58, UR9, UR37 ;  /* 0x000000093a0472a4 */ /* 0x000fe2000f8e0225 */
[----:B------:R-:W-:Y:S02]  /*64f0*/  @!UP0 UMOV UR5, UR10 ;  /* 0x0000000a00058c82 */ /* 0x000fe40008000000 */
[----:B------:R-:W-:Y:S02]  /*6500*/  UIMAD UR38, UR5, UR42, UR7 ;  /* 0x0000002a052672a4 */ /* 0x000fe4000f8e0207 */
[----:B------:R-:W-:Y:S11]  /*6510*/  UIMAD UR37, UR6, UR58, UR4 ;  /* 0x0000003a062572a4 */ /* 0x000ff6000f8e0204 */
[----:B------:R-:W-:Y:S01]  /*6520*/  @!UPT UIADD3 URZ, UPT, UPT, URZ, URZ, URZ ;  /* 0x000000fffffff290 */ /* 0x000fe2000fffe0ff */
.L_x_112:
[----:B------:R-:W-:Y:S01]  /*6530*/  UISETP.NE.AND UP0, UPT, UR39, 0x1, UPT ;  /* 0x000000012700788c */ /* 0x000fe2000bf05270 */
[----:B------:R-:W-:Y:S01]  /*6540*/  LOP3.LUT P0, RZ, R52, 0x90, RZ, 0xc0, !PT ;  /* 0x0000009034ff7812 */ /* 0x000fe2000780c0ff */
[----:B------:R-:W-:Y:S01]  /*6550*/  USHF.L.U32 UR50, UR20, 0x6, URZ ;  /* 0x0000000614327899 */ /* 0x000fe200080006ff */
[----:B------:R-:W-:Y:S01]  /*6560*/  BSSY.RECONVERGENT B6, `(.L_x_113) ;  /* 0x0000034000067945 */ /* 0x000fe20003800200 */
[----:B------:R-:W-:Y:S01]  /*6570*/  USHF.L.U32 UR49, UR24, 0x7, URZ ;  /* 0x0000000718317899 */ /* 0x000fe200080006ff */
[----:B------:R-:W-:Y:S06]  /*6580*/  IADD3 R55, PT, PT, R55, 0x1, RZ ;  /* 0x0000000137377810 */ /* 0x000fec0007ffe0ff */
[----:B------:R-:W2:Y:S01]  /*6590*/  @!UP0 LDCU.128 UR12, c[0x0][0xb10] ;  /* 0x00016200ff0c87ac */ /* 0x000ea20008000c00 */
[----:B------:R-:W3:Y:S01]  /*65a0*/  @!UP0 LDCU UR5, c[0x0][0xb0c] ;  /* 0x00016180ff0587ac */ /* 0x000ee20008000800 */
[----:B------:R-:W4:Y:S01]  /*65b0*/  @!UP0 LDCU UR10, c[0x0][0xb20] ;  /* 0x00016400ff0a87ac */ /* 0x000f220008000800 */
[----:B--2---:R-:W-:Y:S02]  /*65c0*/  UIMAD.WIDE.U32 UR8, UR38, UR12, URZ ;  /* 0x0000000c260872a5 */ /* 0x004fe4000f8e00ff */
[----:B------:R-:W-:Y:S02]  /*65d0*/  UIMAD.WIDE.U32 UR6, UR37, UR15, URZ ;  /* 0x0000000f250672a5 */ /* 0x000fe4000f8e00ff */
[----:B------:R-:W-:Y:S03]  /*65e0*/  @!UP0 UISETP.NE.AND UP1, UPT, UR14, 0x1, UPT ;  /* 0x000000010e00888c */ /* 0x000fe6000bf25270 */
[----:B------:R-:W-:Y:S01]  /*65f0*/  @!UP0 UMOV UR4, UR9 ;  /* 0x0000000900048c82 */ /* 0x000fe20008000000 */
[----:B---3--:R-:W-:Y:S02]  /*6600*/  @!UP0 UISETP.NE.AND UP2, UPT, UR5, 0x1, UPT ;  /* 0x000000010500888c */ /* 0x008fe4000bf45270 */
[----:B------:R-:W-:Y:S01]  /*6610*/  @!UP0 USHF.R.U32.HI UR4, URZ, UR13, UR4 ;  /* 0x0000000dff048299 */ /* 0x000fe20008011604 */
[----:B------:R-:W-:Y:S02]  /*6620*/  @!UP0 UMOV UR6, UR7 ;  /* 0x0000000700068c82 */ /* 0x000fe40008000000 */
[----:B----4-:R-:W-:Y:S02]  /*6630*/  @!UP0 USHF.R.U32.HI UR6, URZ, UR10, UR6 ;  /* 0x0000000aff068299 */ /* 0x010fe40008011606 */
[----:B------:R-:W-:Y:S02]  /*6640*/  @!UP0 USEL UR7, UR38, UR4, !UP2 ;  /* 0x0000000426078287 */ /* 0x000fe4000d000000 */
[----:B------:R-:W-:Y:S04]  /*6650*/  @!UP0 USEL UR6, UR37, UR6, !UP1 ;  /* 0x0000000625068287 */ /* 0x000fe8000c800000 */
[----:B------:R-:W-:Y:S02]  /*6660*/  @!UP0 UIADD3 UR4, UPT, UPT, -UR7, UR6, URZ ;  /* 0x0000000607048290 */ /* 0x000fe4000fffe1ff */
[----:B------:R-:W-:Y:S02]  /*6670*/  @!UP0 UIADD3 UR6, UPT, UPT, UR7, -UR6, URZ ;  /* 0x8000000607068290 */ /* 0x000fe4000fffe0ff */
[----:B------:R-:W-:Y:S02]  /*6680*/  @!UP0 UIMAD UR38, UR4, UR5, UR38 ;  /* 0x00000005042682a4 */ /* 0x000fe4000f8e0226 */
[----:B------:R-:W-:Y:S01]  /*6690*/  @!UP0 UIMAD UR37, UR6, UR14, UR37 ;  /* 0x0000000e062582a4 */ /* 0x000fe2000f8e0225 */
[----:B------:R-:W-:Y:S11]  /*66a0*/  @!P0 BRA `(.L_x_114) ;  /* 0x00000000007c8947 */ /* 0x000ff60003800000 */
[----:B------:R-:W2:Y:S01]  /*66b0*/  LDCU.64 UR8, c[0x4][0x80] ;  /* 0x01001000ff0877ac */ /* 0x000ea20008000a00 */
[----:B------:R-:W-:Y:S01]  /*66c0*/  MOV R2, 0x0 ;  /* 0x0000000000027802 */ /* 0x000fe20000000f00 */
[----:B------:R-:W-:Y:S02]  /*66d0*/  HFMA2 R12, -RZ, RZ, 0, 5.9604644775390625e-08 ;  /* 0x00000001ff0c7431 */ /* 0x000fe400000001ff */
[----:B------:R-:W-:Y:S01]  /*66e0*/  IMAD.MOV.U32 R8, RZ, RZ, 0x70 ;  /* 0x00000070ff087424 */ /* 0x000fe200078e00ff */
[----:B------:R3:W4:Y:S01]  /*66f0*/  LDC.64 R14, c[0x4][R2] ;  /* 0x01000000020e7b82 */ /* 0x0007220000000a00 */
[----:B------:R-:W1:Y:S01]  /*6700*/  LDCU.64 UR6, c[0x4][0x88] ;  /* 0x01001100ff0677ac */ /* 0x000e620008000a00 */
[----:B------:R-:W-:Y:S01]  /*6710*/  IMAD.MOV.U32 R13, RZ, RZ, RZ ;  /* 0x000000ffff0d7224 */ /* 0x000fe200078e00ff */
[----:B------:R-:W1:Y:S01]  /*6720*/  LDCU.64 UR4, c[0x4][0x8] ;  /* 0x01000100ff0477ac */ /* 0x000e620008000a00 */
[----:B--2---:R-:W-:Y:S01]  /*6730*/  MOV R5, UR9 ;  /* 0x0000000900057c02 */ /* 0x004fe20008000f00 */
[----:B------:R-:W-:Y:S01]  /*6740*/  IMAD.U32 R4, RZ, RZ, UR8 ;  /* 0x00000008ff047e24 */ /* 0x000fe2000f8e00ff */
[----:B-1----:R-:W-:Y:S01]  /*6750*/  MOV R7, UR7 ;  /* 0x0000000700077c02 */ /* 0x002fe20008000f00 */
[----:B------:R-:W-:Y:S01]  /*6760*/  IMAD.U32 R6, RZ, RZ, UR6 ;  /* 0x00000006ff067e24 */ /* 0x000fe2000f8e00ff */
[----:B------:R-:W-:Y:S01]  /*6770*/  MOV R11, UR5 ;  /* 0x00000005000b7c02 */ /* 0x000fe20008000f00 */
[----:B------:R-:W-:Y:S02]  /*6780*/  IMAD.U32 R10, RZ, RZ, UR4 ;  /* 0x00000004ff0a7e24 */ /* 0x000fe4000f8e00ff */
[----:B------:R-:W-:Y:S07]  /*6790*/  LEPC R20, `(.L_x_115) ;  /* 0x000000001014794e */ /* 0x000fee0000000000 */
[----:B---345:R-:W-:Y:S05]  /*67a0*/  CALL.ABS.NOINC R14 ;  /* 0x000000000e007343 */ /* 0x038fea0003c00000 */
.L_x_115:
[----:B------:R-:W1:Y:S01]  /*67b0*/  LDCU.64 UR8, c[0x4][0x80] ;  /* 0x01001000ff0877ac */ /* 0x000e620008000a00 */
[----:B------:R-:W2:Y:S01]  /*67c0*/  LDC.64 R2, c[0x4][R2] ;  /* 0x0100000002027b82 */ /* 0x000ea20000000a00 */
[----:B------:R-:W-:Y:S02]  /*67d0*/  HFMA2 R12, -RZ, RZ, 0, 5.9604644775390625e-08 ;  /* 0x00000001ff0c7431 */ /* 0x000fe400000001ff */
[----:B------:R-:W-:Y:S02]  /*67e0*/  IMAD.MOV.U32 R8, RZ, RZ, 0x70 ;  /* 0x00000070ff087424 */ /* 0x000fe400078e00ff */
[----:B------:R-:W-:Y:S01]  /*67f0*/  IMAD.MOV.U32 R13, RZ, RZ, RZ ;  /* 0x000000ffff0d7224 */ /* 0x000fe200078e00ff */
[----:B------:R-:W3:Y:S01]  /*6800*/  LDCU.64 UR6, c[0x4][0x88] ;  /* 0x01001100ff0677ac */ /* 0x000ee20008000a00 */
[----:B------:R-:W4:Y:S01]  /*6810*/  LDCU.64 UR4, c[0x4][0x8] ;  /* 0x01000100ff0477ac */ /* 0x000f220008000a00 */
[----:B-1----:R-:W-:Y:S02]  /*6820*/  MOV R4, UR8 ;  /* 0x0000000800047c02 */ /* 0x002fe40008000f00 */
[----:B------:R-:W-:Y:S02]  /*6830*/  MOV R5, UR9 ;  /* 0x0000000900057c02 */ /* 0x000fe40008000f00 */
[----:B---3--:R-:W-:Y:S01]  /*6840*/  MOV R7, UR7 ;  /* 0x0000000700077c02 */ /* 0x008fe20008000f00 */
[----:B------:R-:W-:Y:S01]  /*6850*/  IMAD.U32 R6, RZ, RZ, UR6 ;  /* 0x00000006ff067e24 */ /* 0x000fe2000f8e00ff */
[----:B----4-:R-:W-:Y:S01]  /*6860*/  MOV R11, UR5 ;  /* 0x00000005000b7c02 */ /* 0x010fe20008000f00 */
[----:B------:R-:W-:Y:S02]  /*6870*/  IMAD.U32 R10, RZ, RZ, UR4 ;  /* 0x00000004ff0a7e24 */ /* 0x000fe4000f8e00ff */
[----:B------:R-:W-:Y:S07]  /*6880*/  LEPC R20, `(.L_x_114) ;  /* 0x000000001014794e */ /* 0x000fee0000000000 */
[----:B--2---:R-:W-:Y:S05]  /*6890*/  CALL.ABS.NOINC R2 ;  /* 0x0000000002007343 */ /* 0x004fea0003c00000 */
.L_x_114:
[----:B------:R-:W-:Y:S05]  /*68a0*/  BSYNC.RECONVERGENT B6 ;  /* 0x0000000000067941 */ /* 0x000fea0003800200 */
.L_x_113:
[----:B------:R-:W-:Y:S02]  /*68b0*/  R2UR UR6, R51 ;  /* 0x00000000330672ca */ /* 0x000fe400000e0000 */
[----:B------:R-:W-:Y:S02]  /*68c0*/  R2UR UR5, R49 ;  /* 0x00000000310572ca */ /* 0x000fe400000e0000 */
[----:B------:R-:W-:Y:S02]  /*68d0*/  R2UR UR4, R48 ;  /* 0x00000000300472ca */ /* 0x000fe400000e0000 */
[----:B------:R-:W-:Y:S02]  /*68e0*/  ISETP.NE.U32.AND P4, PT, R42, RZ, PT ;  /* 0x000000ff2a00720c */ /* 0x000fe40003f85070 */
[----:B------:R-:W-:Y:S02]  /*68f0*/  ISETP.NE.U32.AND P2, PT, RZ, UR54, PT ;  /* 0x00000036ff007c0c */ /* 0x000fe4000bf45070 */
[----:B------:R-:W-:Y:S02]  /*6900*/  ISETP.NE.AND.EX P4, PT, R43, RZ, PT, P4 ;  /* 0x000000ff2b00720c */ /* 0x000fe40003f85340 */
[----:B------:R-:W-:Y:S01]  /*6910*/  ISETP.NE.AND.EX P2, PT, RZ, UR55, PT, P2 ;  /* 0x00000037ff007c0c */ /* 0x000fe2000bf45320 */
[----:B------:R-:W-:Y:S02]  /*6920*/  UISETP.NE.AND UP2, UPT, UR6, URZ, UPT ;  /* 0x000000ff0600728c */ /* 0x000fe4000bf45270 */
[----:B------:R-:W-:Y:S04]  /*6930*/  UISETP.NE.U32.AND UP0, UPT, UR5, URZ, UPT ;  /* 0x000000ff0500728c */ /* 0x000fe8000bf05070 */
[----:B------:R-:W-:Y:S01]  /*6940*/  UISETP.NE.AND.EX UP1, UPT, UR4, URZ, UPT, UP0 ;  /* 0x000000ff0400728c */ /* 0x000fe2000bf25300 */
[----:B------:R-:W-:Y:S01]  /*6950*/  PLOP3.LUT P1, PT, PT, PT, UP2, 0x80, 0x8 ;  /* 0x000000000008781c */ /* 0x000fe20003f2f028 */
[----:B------:R-:W-:Y:S03]  /*6960*/  UPLOP3.LUT UP0, UPT, UPT, UPT, UPT, 0x40, 0x4 ;  /* 0x000000000004789c */ /* 0x000fe60003f0e870 */
[----:B------:R-:W-:Y:S06]  /*6970*/  @UP2 UPLOP3.LUT UP0, UPT, UPT, UPT, UP1, 0x80, 0x8 ;  /* 0x000000000008289c */ /* 0x000fec0003f0f010 */
[----:B------:R-:W-:Y:S01]  /*6980*/  PLOP3.LUT P0, PT, PT, PT, UP0, 0x80, 0x8 ;  /* 0x000000000008781c */ /* 0x000fe20003f0f008 */
[----:B------:R-:W-:Y:S01]  /*6990*/  @!UPT UIADD3 URZ, UPT, UPT, URZ, URZ, URZ ;  /* 0x000000fffffff290 */ /* 0x000fe2000fffe0ff */
[----:B------:R-:W-:Y:S11]  /*69a0*/  BRA.U !UP1, `(.L_x_116) ;  /* 0x0000000109407547 */ /* 0x000ff6000b800000 */
[----:B------:R-:W-:Y:S01]  /*69b0*/  UISETP.NE.U32.AND UP0, UPT, UR54, URZ, UPT ;  /* 0x000000ff3600728c */ /* 0x000fe2000bf05070 */
[----:B------:R-:W-:Y:S01]  /*69c0*/  R2UR UR6, R49 ;  /* 0x00000000310672ca */ /* 0x000fe200000e0000 */
[----:B------:R-:W2:Y:S01]  /*69d0*/  LDCU.64 UR8, c[0x0][0x358] ;  /* 0x00006b00ff0877ac */ /* 0x000ea20008000a00 */
[----:B------:R-:W-:Y:S02]  /*69e0*/  HFMA2 R46, -RZ, RZ, 0, 5.9604644775390625e-08 ;  /* 0x00000001ff2e7431 */ /* 0x000fe400000001ff */
[----:B-1----:R-:W-:Y:S01]  /*69f0*/  IMAD.MOV.U32 R0, RZ, RZ, 0x1 ;  /* 0x00000001ff007424 */ /* 0x002fe200078e00ff */
[----:B------:R-:W-:Y:S06]  /*6a00*/  UISETP.NE.AND.EX UP0, UPT, UR55, URZ, UPT, UP0 ;  /* 0x000000ff3700728c */ /* 0x000fec000bf05300 */
[----:B------:R-:W-:Y:S05]  /*6a10*/  PLOP3.LUT P3, PT, PT, PT, UP0, 0x80, 0x8 ;  /* 0x000000000008781c */ /* 0x000fea0003f6f008 */
[----:B------:R-:W1:Y:S01]  /*6a20*/  @UP0 LDCU.64 UR4, c[0x0][0x888] ;  /* 0x00011100ff0407ac */ /* 0x000e620008000a00 */
[----:B------:R-:W-:Y:S07]  /*6a30*/  @UP0 UIMAD UR6, UR36, UR6, URZ ;  /* 0x00000006240602a4 */ /* 0x000fee000f8e02ff */
[----:B------:R-:W-:Y:S01]  /*6a40*/  @!P3 PRMT R46, R0, 0x7610, R46 ;  /* 0x00007610002eb816 */ /* 0x000fe2000000002e */
[----:B-1----:R-:W-:Y:S06]  /*6a50*/  @UP0 UIMAD.WIDE UR4, UR6, 0x4, UR4 ;  /* 0x00000004060408a5 */ /* 0x002fec000f8e0204 */
[----:B------:R-:W-:Y:S02]  /*6a60*/  IMAD.U32 R2, RZ, RZ, UR4 ;  /* 0x00000004ff027e24 */ /* 0x000fe4000f8e00ff */
[----:B------:R-:W-:Y:S03]  /*6a70*/  IMAD.U32 R3, RZ, RZ, UR5 ;  /* 0x00000005ff037e24 */ /* 0x000fe6000f8e00ff */
[----:B------:R-:W1:Y:S02]  /*6a80*/  @!UP0 LDCU UR4, c[0x0][0x880] ;  /* 0x00011000ff0487ac */ /* 0x000e640008000800 */
[----:B--2--5:R2:W5:Y:S02]  /*6a90*/  @P3 LDG.E R27, desc[UR8][R2.64] ;  /* 0x00000008021b3981 */ /* 0x024564000c1e1900 */
[----:B-12---:R-:W-:Y:S02]  /*6aa0*/  @!P3 MOV R27, UR4 ;  /* 0x00000004001bbc02 */ /* 0x006fe40008000f00 */
.L_x_116:
[----:B------:R-:W-:Y:S05]  /*6ab0*/  @!P4 BRA `(.L_x_117) ;  /* 0x000000000024c947 */ /* 0x000fea0003800000 */
[----:B------:R-:W-:Y:S01]  /*6ac0*/  ISETP.NE.U32.AND P3, PT, R40, RZ, PT ;  /* 0x000000ff2800720c */ /* 0x000fe20003f65070 */
[----:B------:R-:W2:Y:S03]  /*6ad0*/  LDCU.64 UR4, c[0x0][0x358] ;  /* 0x00006b00ff0477ac */ /* 0x000ea60008000a00 */
[----:B------:R-:W-:Y:S11]  /*6ae0*/  ISETP.NE.AND.EX P3, PT, R41, RZ, PT, P3 ;  /* 0x000000ff2900720c */ /* 0x000ff60003f65330 */
[----:B------:R-:W-:Y:S02]  /*6af0*/  @!UPT UIADD3 URZ, UPT, UPT, URZ, URZ, URZ ;  /* 0x000000fffffff290 */ /* 0x000fe4000fffe0ff */
[----:B------:R-:W3:Y:S01]  /*6b00*/  @P3 LDC.64 R2, c[0x0][0x8a8] ;  /* 0x00022a00ff023b82 */ /* 0x000ee20000000a00 */
[----:B-1----:R-:W-:Y:S04]  /*6b10*/  @P3 IMAD R0, R42, UR36, RZ ;  /* 0x000000242a003c24 */ /* 0x002fe8000f8e02ff */
[----:B---3--:R-:W-:Y:S05]  /*6b20*/  @P3 IMAD.WIDE R2, R0, 0x4, R2 ;  /* 0x0000000400023825 */ /* 0x008fea00078e0202 */
[----:B--2--5:R2:W5:Y:S02]  /*6b30*/  @P3 LDG.E R24, desc[UR4][R2.64] ;  /* 0x0000000402183981 */ /* 0x024564000c1e1900 */
[----:B--2---:R-:W3:Y:S02]  /*6b40*/  @!P3 LDC R24, c[0x0][0x8a0] ;  /* 0x00022800ff18bb82 */ /* 0x004ee40000000800 */
.L_x_117:
[----:B-----5:R-:W-:Y:S01]  /*6b50*/  FSETP.NEU.AND P3, PT, R27, RZ, PT ;  /* 0x000000ff1b00720b */ /* 0x020fe20003f6d000 */
[----:B------:R-:W-:Y:S01]  /*6b60*/  IMAD.SHL.U32 R56, R44, 0x2, RZ ;  /* 0x000000022c387824 */ /* 0x000fe200078e00ff */
[----:B------:R-:W-:Y:S01]  /*6b70*/  SEL R3, RZ, 0xffffffff, P2 ;  /* 0xffffffffff037807 */ /* 0x000fe20001000000 */
[----:B------:R-:W-:Y:S01]  /*6b80*/  BSSY B1, `(.L_x_118) ;  /* 0x0000034000017945 */ /* 0x000fe20003800000 */
[----:B------:R-:W-:Y:S01]  /*6b90*/  @P1 LOP3.LUT P2, RZ, R46, 0xff, RZ, 0xc0, !PT ;  /* 0x000000ff2eff1812 */ /* 0x000fe2000784c0ff */
[----:B------:R-:W-:Y:S01]  /*6ba0*/  IMAD.MOV.U32 R63, RZ, RZ, 0x1 ;  /* 0x00000001ff3f7424 */ /* 0x000fe200078e00ff */
[----:B-1----:R-:W-:Y:S01]  /*6bb0*/  @P1 SEL R0, RZ, 0xffffffff, P3 ;  /* 0xffffffffff001807 */ /* 0x002fe20001800000 */
[C---:B------:R-:W-:Y:S01]  /*6bc0*/  IMAD R25, R22.reuse, 0x40, R23 ;  /* 0x0000004016197824 */ /* 0x040fe200078e0217 */
[----:B------:R-:W-:Y:S01]  /*6bd0*/  LOP3.LUT R59, R59, 0x1, RZ, 0x3c, !PT ;  /* 0x000000013b3b7812 */ /* 0x000fe200078e3cff */
[----:B------:R-:W-:Y:S01]  /*6be0*/  IMAD.MOV.U32 R26, RZ, RZ, RZ ;  /* 0x000000ffff1a7224 */ /* 0x000fe200078e00ff */
[C---:B------:R-:W-:Y:S02]  /*6bf0*/  @P0 SEL R0, R3.reuse, R0, !P2 ;  /* 0x0000000003000207 */ /* 0x040fe40005000000 */
[----:B------:R-:W-:Y:S02]  /*6c00*/  CS2R R38, SRZ ;  /* 0x0000000000267805 */ /* 0x000fe4000001ff00 */
[----:B------:R-:W-:Y:S02]  /*6c10*/  LEA R53, R22, UR43, 0x3 ;  /* 0x0000002b16357c11 */ /* 0x000fe4000f8e18ff */
[----:B------:R-:W-:Y:S02]  /*6c20*/  CS2R R36, SRZ ;  /* 0x0000000000247805 */ /* 0x000fe4000001ff00 */
[----:B------:R-:W-:Y:S02]  /*6c30*/  @P1 LOP3.LUT R0, R0, 0x1, RZ, 0xc0, !PT ;  /* 0x0000000100001812 */ /* 0x000fe400078ec0ff */
[----:B------:R-:W-:Y:S02]  /*6c40*/  CS2R R30, SRZ ;  /* 0x00000000001e7805 */ /* 0x000fe4000001ff00 */
[----:B------:R-:W-:Y:S02]  /*6c50*/  PLOP3.LUT P2, PT, PT, PT, UP1, 0x80, 0x8 ;  /* 0x000000000008781c */ /* 0x000fe40003f4f018 */
[----:B------:R-:W-:Y:S02]  /*6c60*/  CS2R R28, SRZ ;  /* 0x00000000001c7805 */ /* 0x000fe4000001ff00 */
[----:B------:R-:W-:Y:S01]  /*6c70*/  ISETP.NE.U32.OR P6, PT, R0, 0x1, !P1 ;  /* 0x000000010000780c */ /* 0x000fe20004fc5470 */
[----:B------:R-:W-:Y:S01]  /*6c80*/  VIADD R62, R56, UR43 ;  /* 0x0000002b383e7c36 */ /* 0x000fe20008000000 */
[----:B------:R-:W-:Y:S02]  /*6c90*/  LOP3.LUT P4, R54, R46, 0xff, RZ, 0xc0, !PT ;  /* 0x000000ff2e367812 */ /* 0x000fe4000788c0ff */
[----:B------:R-:W-:Y:S02]  /*6ca0*/  SEL R2, RZ, 0xffffffff, P3 ;  /* 0xffffffffff027807 */ /* 0x000fe40001800000 */
[----:B------:R-:W-:Y:S03]  /*6cb0*/  P2R R61, PR, RZ, 0x40 ;  /* 0x00000040ff3d7803 */ /* 0x000fe60000000000 */
[----:B------:R-:W-:Y:S04]  /*6cc0*/  @P2 SEL R2, R3, R2, !P4 ;  /* 0x0000000203022207 */ /* 0x000fe80006000000 */
[----:B------:R-:W-:Y:S02]  /*6cd0*/  @P6 SHF.L.U32 R0, R59, 0x1f, RZ ;  /* 0x0000001f3b006819 */ /* 0x000fe400000006ff */
[----:B------:R-:W-:Y:S02]  /*6ce0*/  LOP3.LUT R2, R2, 0x1, RZ, 0xc0, !PT ;  /* 0x0000000102027812 */ /* 0x000fe400078ec0ff */
[----:B------:R1:W2:Y:S02]  /*6cf0*/  @P6 SYNCS.PHASECHK.TRANS64.TRYWAIT P1, [UR43+0xd0], R0 ;  /* 0x0000d000ff0065a7 */ /* 0x0002a4000802112b */
[----:B------:R-:W-:Y:S04]  /*6d00*/  ISETP.NE.U32.AND P5, PT, R2, 0x1, PT ;  /* 0x000000010200780c */ /* 0x000fe80003fa5070 */
[----:B------:R-:W-:Y:S02]  /*6d10*/  P2R R64, PR, RZ, 0x20 ;  /* 0x00000020ff407803 */ /* 0x000fe40000000000 */
[----:B-1----:R-:W-:Y:S04]  /*6d20*/  SHF.L.U32 R0, R58, 0x1f, RZ ;  /* 0x0000001f3a007819 */ /* 0x002fe800000006ff */
[----:B------:R1:W4:Y:S01]  /*6d30*/  SYNCS.PHASECHK.TRANS64.TRYWAIT P0, [R53+URZ+0x140], R0 ;  /* 0x00014000350075a7 */ /* 0x00032200080011ff */
[----:B--2---:R-:W-:Y:S01]  /*6d40*/  @P6 SEL R63, RZ, 0x1, !P1 ;  /* 0x00000001ff3f6807 */ /* 0x004fe20004800000 */
[----:B-1----:R-:W-:Y:S06]  /*6d50*/  @!P6 BRA `(.L_x_119) ;  /* 0x000000000058e947 */ /* 0x002fec0003800000 */
[C---:B------:R-:W-:Y:S01]  /*6d60*/  VIADD R2, R62.reuse, 0x200 ;  /* 0x000002003e027836 */ /* 0x040fe20000000000 */
[----:B------:R-:W-:Y:S01]  /*6d70*/  LOP3.LUT P6, RZ, R45, 0x40, RZ, 0xc0, !PT ;  /* 0x000000402dff7812 */ /* 0x000fe200078cc0ff */
[----:B------:R-:W-:Y:S01]  /*6d80*/  BSSY B0, `(.L_x_120) ;  /* 0x000000e000007945 */ /* 0x000fe20003800000 */
[----:B------:R-:W-:Y:S01]  /*6d90*/  ISETP.NE.AND P2, PT, R63, RZ, PT ;  /* 0x000000ff3f00720c */ /* 0x000fe20003f45270 */
[----:B------:R-:W-:Y:S01]  /*6da0*/  @P5 VIADD R4, R62, 0x210 ;  /* 0x000002103e045836 */ /* 0x000fe20000000000 */
[----:B------:R-:W-:Y:S01]  /*6db0*/  PLOP3.LUT P1, PT, PT, PT, PT, 0x8, 0x80 ;  /* 0x000000000080781c */ /* 0x000fe20003f2e170 */
[----:B------:R-:W-:Y:S01]  /*6dc0*/  IMAD.MOV.U32 R39, RZ, RZ, RZ ;  /* 0x000000ffff277224 */ /* 0x000fe200078e00ff */
[----:B------:R-:W-:Y:S02]  /*6dd0*/  @P5 PLOP3.LUT P1, PT, P6, PT, PT, 0x80, 0x8 ;  /* 0x000000000008581c */ /* 0x000fe4000372f070 */
[----:B------:R-:W-:Y:S02]  /*6de0*/  CS2R R36, SRZ ;  /* 0x0000000000247805 */ /* 0x000fe4000001ff00 */
[----:B------:R-:W-:Y:S02]  /*6df0*/  CS2R R30, SRZ ;  /* 0x00000000001e7805 */ /* 0x000fe4000001ff00 */
[----:B------:R-:W-:Y:S07]  /*6e00*/  CS2R R28, SRZ ;  /* 0x00000000001c7805 */ /* 0x000fee000001ff00 */
[----:B------:R-:W-:Y:S01]  /*6e10*/  @P1 VIADD R4, R2, 0xfffffff0 ;  /* 0xfffffff002041836 */ /* 0x000fe20000000000 */
[----:B------:R-:W-:Y:S06]  /*6e20*/  @P2 BRA `(.L_x_121) ;  /* 0x00000000000c2947 */ /* 0x000fec0003800000 */
[----:B------:R-:W-:Y:S04]  /*6e30*/  SHF.L.U32 R3, R59, 0x1f, RZ ;  /* 0x0000001f3b037819 */ /* 0x000fe800000006ff */
[----:B------:R-:W1:Y:S02]  /*6e40*/  SYNCS.PHASECHK.TRANS64.TRYWAIT P1, [UR43+0xd0], R3 ;  /* 0x0000d003ff0075a7 */ /* 0x000e64000802112b */
[----:B-1----:R-:W-:Y:S05]  /*6e50*/  @!P1 BRA `(.L_x_122) ;  /* 0x0000003400249947 */ /* 0x002fea0003800000 */
.L_x_121:
[----:B------:R-:W-:Y:S05]  /*6e60*/  BSYNC B0 ;  /* 0x0000000000007941 */ /* 0x000fea0003800000 */
.L_x_120:
[----:B------:R-:W-:Y:S01]  /*6e70*/  ISETP.NE.AND P1, PT, R64, RZ, PT ;  /* 0x000000ff4000720c */ /* 0x000fe20003f25270 */
[----:B------:R-:W-:Y:S11]  /*6e80*/  HFMA2 R26, -RZ, RZ, 0, 5.9604644775390625e-08 ;  /* 0x00000001ff1a7431 */ /* 0x000ff600000001ff */
[----:B------:R-:W-:Y:S01]  /*6e90*/  @!UPT UIADD3 URZ, UPT, UPT, URZ, URZ, URZ ;  /* 0x000000fffffff290 */ /* 0x000fe2000fffe0ff */
[----:B------:R2:W1:Y:S04]  /*6ea0*/  @P1 LDS.128 R36, [R4] ;  /* 0x0000000004241984 */ /* 0x0004680000000c00 */
[----:B------:R2:W1:Y:S02]  /*6eb0*/  @P1 LDS.128 R28, [R56+UR43+0x200] ;  /* 0x0002002b381c1984 */ /* 0x0004640008000c00 */
.L_x_119:
[----:B------:R-:W-:Y:S05]  /*6ec0*/  BSYNC B1 ;  /* 0x0000000000017941 */ /* 0x000fea0003800000 */
.L_x_118:
[----:B-1----:R-:W-:Y:S04]  /*6ed0*/  SHF.R.U32.HI R2, RZ, 0x15, R25 ;  /* 0x00000015ff027819 */ /* 0x002fe80000011619 */
[----:B------:R-:W-:Y:S01]  /*6ee0*/  LOP3.LUT P1, RZ, R2, 0x3, R47, 0x48, !PT ;  /* 0x0000000302ff7812 */ /* 0x000fe2000782482f */
[----:B------:R-:W-:Y:S01]  /*6ef0*/  @!UPT UIADD3 URZ, UPT, UPT, URZ, URZ, URZ ;  /* 0x000000fffffff290 */ /* 0x000fe2000fffe0ff */
[----:B----4-:R-:W-:Y:S11]  /*6f00*/  @P0 BRA `(.L_x_123) ;  /* 0x0000000000080947 */ /* 0x010ff60003800000 */
[----:B------:R-:W1:Y:S02]  /*6f10*/  SYNCS.PHASECHK.TRANS64.TRYWAIT P0, [R53+URZ+0x140], R0 ;  /* 0x00014000350075a7 */ /* 0x000e6400080011ff */
[----:B-1----:R-:W-:Y:S05]  /*6f20*/  @!P0 BRA `(.L_x_124) ;  /* 0x0000003400088947 */ /* 0x002fea0003800000 */
.L_x_123:
[----:B------:R-:W-:Y:S05]  /*6f30*/  @!P1 BRA `(.L_x_125) ;  /* 0x0000000000409947 */ /* 0x000fea0003800000 */
[----:B------:R-:W4:Y:S01]  /*6f40*/  LDCU.64 UR8, c[0x4][0x70] ;  /* 0x01000e00ff0877ac */ /* 0x000f220008000a00 */
[----:B------:R-:W-:Y:S01]  /*6f50*/  MOV R3, 0x0 ;  /* 0x0000000000037802 */ /* 0x000fe20000000f00 */
[----:B------:R-:W-:Y:S02]  /*6f60*/  HFMA2 R12, -RZ, RZ, 0, 5.9604644775390625e-08 ;  /* 0x00000001ff0c7431 */ /* 0x000fe400000001ff */
[----:B------:R-:W-:Y:S02]  /*6f70*/  IMAD.MOV.U32 R8, RZ, RZ, 0x192 ;  /* 0x00000192ff087424 */ /* 0x000fe400078e00ff */
[----:B------:R-:W-:Y:S01]  /*6f80*/  IMAD.MOV.U32 R13, RZ, RZ, RZ ;  /* 0x000000ffff0d7224 */ /* 0x000fe200078e00ff */
[----:B------:R-:W5:Y:S01]  /*6f90*/  LDCU.64 UR6, c[0x4][0x78] ;  /* 0x01000f00ff0677ac */ /* 0x000f620008000a00 */
[----:B------:R-:W1:Y:S01]  /*6fa0*/  LDC.64 R2, c[0x4][R3] ;  /* 0x0100000003027b82 */ /* 0x000e620000000a00 */
[----:B------:R-:W3:Y:S01]  /*6fb0*/  LDCU.64 UR4, c[0x4][0x10] ;  /* 0x01000200ff0477ac */ /* 0x000ee20008000a00 */
[----:B----4-:R-:W-:Y:S01]  /*6fc0*/  MOV R5, UR9 ;  /* 0x0000000900057c02 */ /* 0x010fe20008000f00 */
[----:B--2---:R-:W-:Y:S01]  /*6fd0*/  IMAD.U32 R4, RZ, RZ, UR8 ;  /* 0x00000008ff047e24 */ /* 0x004fe2000f8e00ff */
[----:B-----5:R-:W-:Y:S01]  /*6fe0*/  MOV R7, UR7 ;  /* 0x0000000700077c02 */ /* 0x020fe20008000f00 */
[----:B------:R-:W-:Y:S01]  /*6ff0*/  IMAD.U32 R6, RZ, RZ, UR6 ;  /* 0x00000006ff067e24 */ /* 0x000fe2000f8e00ff */
[----:B---3--:R-:W-:Y:S01]  /*7000*/  MOV R11, UR5 ;  /* 0x00000005000b7c02 */ /* 0x008fe20008000f00 */
[----:B------:R-:W-:Y:S02]  /*7010*/  IMAD.U32 R10, RZ, RZ, UR4 ;  /* 0x00000004ff0a7e24 */ /* 0x000fe4000f8e00ff */
[----:B------:R-:W-:Y:S07]  /*7020*/  LEPC R20, `(.L_x_125) ;  /* 0x000000001014794e */ /* 0x000fee0000000000 */
[----:B-1----:R-:W-:Y:S05]  /*7030*/  CALL.ABS.NOINC R2 ;  /* 0x0000000002007343 */ /* 0x002fea0003c00000 */
.L_x_125:
[----:B------:R-:W-:Y:S01]  /*7040*/  SHF.L.U32 R3, R28, 0x10, RZ ;  /* 0x000000101c037819 */ /* 0x000fe200000006ff */
[----:B------:R-:W-:Y:S05]  /*7050*/  WARPSYNC.ALL ;  /* 0x0000000000007948 */ /* 0x000fea0003800000 */
[----:B------:R-:W-:Y:S01]  /*7060*/  R2UR UR4, R25 ;  /* 0x00000000190472ca */ /* 0x000fe200000e0000 */
[----:B------:R-:W-:Y:S01]  /*7070*/  BSSY.RECONVERGENT B0, `(.L_x_126) ;  /* 0x0000057000007945 */ /* 0x000fe20003800200 */
[C---:B------:R-:W-:Y:S02]  /*7080*/  SHF.L.U32 R20, R29.reuse, 0x10, RZ ;  /* 0x000000101d147819 */ /* 0x040fe400000006ff */
[----:B------:R-:W-:Y:S02]  /*7090*/  LOP3.LUT R21, R29, 0xffff0000, RZ, 0xc0, !PT ;  /* 0xffff00001d157812 */ /* 0x000fe400078ec0ff */
[----:B------:R-:W-:Y:S02]  /*70a0*/  MOV R65, 0x10 ;  /* 0x0000001000417802 */ /* 0x000fe40000000f00 */
[----:B------:R-:W-:Y:S02]  /*70b0*/  LOP3.LUT P6, RZ, R45, 0x40, RZ, 0xc0, !PT ;  /* 0x000000402dff7812 */ /* 0x000fe400078cc0ff */
[----:B------:R-:W-:Y:S02]  /*70c0*/  ISETP.NE.AND P0, PT, R60, RZ, PT ;  /* 0x000000ff3c00720c */ /* 0x000fe40003f05270 */
[----:B------:R-:W-:Y:S01]  /*70d0*/  SEL R65, R65, 0xfffffff0, !P6 ;  /* 0xfffffff041417807 */ /* 0x000fe20007000000 */
[----:B--2---:R-:W1:Y:S03]  /*70e0*/  LDTM.x16 R4, tmem[UR4] ;  /* 0x00000004000479ee */ /* 0x004e660008240000 */
[----:B------:R-:W-:Y:S01]  /*70f0*/  IADD3 R62, PT, PT, R62, R65, RZ ;  /* 0x000000413e3e7210 */ /* 0x000fe20007ffe0ff */
[----:B-1-3--:R-:W-:Y:S01]  /*7100*/  FMUL R0, R24, R4 ;  /* 0x0000000418007220 */ /* 0x00afe20000400000 */
[----:B------:R-:W-:Y:S01]  /*7110*/  LOP3.LUT R4, R28, 0xffff0000, RZ, 0xc0, !PT ;  /* 0xffff00001c047812 */ /* 0x000fe200078ec0ff */
[C---:B------:R-:W-:Y:S01]  /*7120*/  FMUL R2, R24.reuse, R5 ;  /* 0x0000000518027220 */ /* 0x040fe20000400000 */
[C---:B------:R-:W-:Y:S01]  /*7130*/  FMUL R7, R24.reuse, R7 ;  /* 0x0000000718077220 */ /* 0x040fe20000400000 */
[C---:B------:R-:W-:Y:S01]  /*7140*/  FFMA R0, R27.reuse, R3, R0 ;  /* 0x000000031b007223 */ /* 0x040fe20000000000 */
[C---:B------:R-:W-:Y:S01]  /*7150*/  FMUL R3, R24.reuse, R6 ;  /* 0x0000000618037220 */ /* 0x040fe20000400000 */
[C---:B------:R-:W-:Y:S01]  /*7160*/  FFMA R2, R27.reuse, R4, R2 ;  /* 0x000000041b027223 */ /* 0x040fe20000000002 */
[C---:B------:R-:W-:Y:S01]  /*7170*/  FMUL R4, R24.reuse, R8 ;  /* 0x0000000818047220 */ /* 0x040fe20000400000 */
[C---:B------:R-:W-:Y:S01]  /*7180*/  FMUL R8, R24.reuse, R12 ;  /* 0x0000000c18087220 */ /* 0x040fe20000400000 */
[----:B------:R-:W-:Y:S01]  /*7190*/  FMUL R12, R24, R16 ;  /* 0x00000010180c7220 */ /* 0x000fe20000400000 */
[----:B------:R-:W-:Y:S01]  /*71a0*/  SHF.L.U32 R16, R30, 0x10, RZ ;  /* 0x000000101e107819 */ /* 0x000fe200000006ff */
[C---:B------:R-:W-:Y:S01]  /*71b0*/  FFMA R3, R27.reuse, R20, R3 ;  /* 0x000000141b037223 */ /* 0x040fe20000000003 */
[----:B------:R-:W-:Y:S01]  /*71c0*/  F2FP.BF16.F32.PACK_AB R32, R2, R0 ;  /* 0x000000000220723e */ /* 0x000fe200000010ff */
[----:B------:R-:W-:Y:S01]  /*71d0*/  FFMA R7, R27, R21, R7 ;  /* 0x000000151b077223 */ /* 0x000fe20000000007 */
[----:B------:R-:W-:Y:S01]  /*71e0*/  LOP3.LUT R0, R30, 0xffff0000, RZ, 0xc0, !PT ;  /* 0xffff00001e007812 */ /* 0x000fe200078ec0ff */
[C---:B------:R-:W-:Y:S01]  /*71f0*/  FMUL R5, R24.reuse, R9 ;  /* 0x0000000918057220 */ /* 0x040fe20000400000 */
[----:B------:R-:W-:Y:S01]  /*7200*/  SHF.L.U32 R2, R31, 0x10, RZ ;  /* 0x000000101f027819 */ /* 0x000fe200000006ff */
[----:B------:R-:W-:Y:S01]  /*7210*/  FFMA R4, R27, R16, R4 ;  /* 0x000000101b047223 */ /* 0x000fe20000000004 */
[----:B------:R-:W-:Y:S01]  /*7220*/  LOP3.LUT R16, R31, 0xffff0000, RZ, 0xc0, !PT ;  /* 0xffff00001f107812 */ /* 0x000fe200078ec0ff */
[C---:B------:R-:W-:Y:S01]  /*7230*/  FMUL R6, R24.reuse, R10 ;  /* 0x0000000a18067220 */ /* 0x040fe20000400000 */
[----:B------:R-:W-:Y:S01]  /*7240*/  F2FP.BF16.F32.PACK_AB R33, R7, R3 ;  /* 0x000000030721723e */ /* 0x000fe200000010ff */
[C---:B------:R-:W-:Y:S01]  /*7250*/  FFMA R5, R27.reuse, R0, R5 ;  /* 0x000000001b057223 */ /* 0x040fe20000000005 */
[----:B------:R-:W-:Y:S01]  /*7260*/  FMUL R11, R24, R11 ;  /* 0x0000000b180b7220 */ /* 0x000fe20000400000 */
[C---:B------:R-:W-:Y:S01]  /*7270*/  SHF.L.U32 R0, R36.reuse, 0x10, RZ ;  /* 0x0000001024007819 */ /* 0x040fe200000006ff */
[C---:B------:R-:W-:Y:S01]  /*7280*/  FFMA R6, R27.reuse, R2, R6 ;  /* 0x000000021b067223 */ /* 0x040fe20000000006 */
[----:B------:R-:W-:Y:S01]  /*7290*/  LOP3.LUT R2, R36, 0xffff0000, RZ, 0xc0, !PT ;  /* 0xffff000024027812 */ /* 0x000fe200078ec0ff */
[----:B------:R-:W-:Y:S01]  /*72a0*/  FFMA R11, R27, R16, R11 ;  /* 0x000000101b0b7223 */ /* 0x000fe2000000000b */
[C---:B------:R-:W-:Y:S01]  /*72b0*/  FMUL R9, R24.reuse, R13 ;  /* 0x0000000d18097220 */ /* 0x040fe20000400000 */
[----:B------:R-:W-:Y:S01]  /*72c0*/  SHF.L.U32 R3, R37, 0x10, RZ ;  /* 0x0000001025037819 */ /* 0x000fe200000006ff */
[----:B------:R-:W-:Y:S01]  /*72d0*/  FFMA R8, R27, R0, R8 ;  /* 0x000000001b087223 */ /* 0x000fe20000000008 */
[C---:B------:R-:W-:Y:S01]  /*72e0*/  FMUL R10, R24.reuse, R14 ;  /* 0x0000000e180a7220 */ /* 0x040fe20000400000 */
[----:B------:R-:W-:Y:S01]  /*72f0*/  LOP3.LUT R0, R37, 0xffff0000, RZ, 0xc0, !PT ;  /* 0xffff000025007812 */ /* 0x000fe200078ec0ff */
[----:B------:R-:W-:Y:S01]  /*7300*/  FMUL R15, R24, R15 ;  /* 0x0000000f180f7220 */ /* 0x000fe20000400000 */
[C---:B------:R-:W-:Y:S01]  /*7310*/  FFMA R9, R27.reuse, R2, R9 ;  /* 0x000000021b097223 */ /* 0x040fe20000000009 */
[C---:B------:R-:W-:Y:S01]  /*7320*/  FFMA R10, R27.reuse, R3, R10 ;  /* 0x000000031b0a7223 */ /* 0x040fe2000000000a */
[----:B------:R-:W-:Y:S01]  /*7330*/  SHF.L.U32 R2, R38, 0x10, RZ ;  /* 0x0000001026027819 */ /* 0x000fe200000006ff */
[----:B------:R-:W-:Y:S01]  /*7340*/  FFMA R15, R27, R0, R15 ;  /* 0x000000001b0f7223 */ /* 0x000fe2000000000f */
[----:B------:R-:W-:Y:S01]  /*7350*/  F2FP.BF16.F32.PACK_AB R34, R5, R4 ;  /* 0x000000040522723e */ /* 0x000fe200000010ff */
[----:B------:R-:W-:Y:S01]  /*7360*/  FMUL R13, R24, R17 ;  /* 0x00000011180d7220 */ /* 0x000fe20000400000 */
[----:B------:R-:W-:Y:S01]  /*7370*/  LOP3.LUT R3, R38, 0xffff0000, RZ, 0xc0, !PT ;  /* 0xffff000026037812 */ /* 0x000fe200078ec0ff */
[C---:B------:R-:W-:Y:S01]  /*7380*/  FMUL R14, R24.reuse, R18 ;  /* 0x00000012180e7220 */ /* 0x040fe20000400000 */
[C---:B------:R-:W-:Y:S01]  /*7390*/  SHF.L.U32 R4, R39.reuse, 0x10, RZ ;  /* 0x0000001027047819 */ /* 0x040fe200000006ff */
[----:B------:R-:W-:Y:S01]  /*73a0*/  FMUL R19, R24, R19 ;  /* 0x0000001318137220 */ /* 0x000fe20000400000 */
[----:B------:R-:W-:Y:S01]  /*73b0*/  LOP3.LUT R0, R39, 0xffff0000, RZ, 0xc0, !PT ;  /* 0xffff000027007812 */ /* 0x000fe200078ec0ff */
[----:B------:R-:W-:Y:S01]  /*73c0*/  FFMA R12, R27, R2, R12 ;  /* 0x000000021b0c7223 */ /* 0x000fe2000000000c */
[----:B------:R-:W-:Y:S01]  /*73d0*/  F2FP.BF16.F32.PACK_AB R35, R11, R6 ;  /* 0x000000060b23723e */ /* 0x000fe200000010ff */
[C---:B------:R-:W-:Y:S01]  /*73e0*/  FFMA R13, R27.reuse, R3, R13 ;  /* 0x000000031b0d7223 */ /* 0x040fe2000000000d */
[C---:B------:R-:W-:Y:S01]  /*73f0*/  FFMA R14, R27.reuse, R4, R14 ;  /* 0x000000041b0e7223 */ /* 0x040fe2000000000e */
[----:B------:R-:W-:Y:S01]  /*7400*/  FFMA R19, R27, R0, R19 ;  /* 0x000000001b137223 */ /* 0x000fe20000000013 */
[----:B------:R-:W-:Y:S01]  /*7410*/  F2FP.BF16.F32.PACK_AB R8, R9, R8 ;  /* 0x000000080908723e */ /* 0x000fe200000010ff */
[----:B------:R1:W-:Y:S01]  /*7420*/  STS.128 [R56+UR43+0x200], R32 ;  /* 0x0002002038007988 */ /* 0x0003e20008000c2b */
[----:B------:R-:W-:Y:S02]  /*7430*/  F2FP.BF16.F32.PACK_AB R9, R15, R10 ;  /* 0x0000000a0f09723e */ /* 0x000fe400000010ff */
[----:B------:R-:W-:Y:S02]  /*7440*/  F2FP.BF16.F32.PACK_AB R10, R13, R12 ;  /* 0x0000000c0d0a723e */ /* 0x000fe400000010ff */
[----:B------:R-:W-:Y:S05]  /*7450*/  F2FP.BF16.F32.PACK_AB R11, R19, R14 ;  /* 0x0000000e130b723e */ /* 0x000fea00000010ff */
[----:B------:R1:W-:Y:S01]  /*7460*/  STS.128 [R62+0x200], R8 ;  /* 0x000200083e007388 */ /* 0x0003e20000000c00 */
[----:B------:R-:W-:Y:S01]  /*7470*/  @!PT LDS RZ, [RZ] ;  /* 0x00000000fffff984 */ /* 0x000fe20000000800 */
[----:B------:R-:W-:Y:S01]  /*7480*/  @!PT LDS RZ, [RZ] ;  /* 0x00000000fffff984 */ /* 0x000fe20000000800 */
[----:B------:R-:W-:Y:S01]  /*7490*/  @!PT LDS RZ, [RZ] ;  /* 0x00000000fffff984 */ /* 0x000fe20000000800 */
[----:B------:R-:W-:Y:S01]  /*74a0*/  @!PT LDS RZ, [RZ] ;  /* 0x00000000fffff984 */ /* 0x000fe20000000800 */
[----:B------:R2:W-:Y:S07]  /*74b0*/  MEMBAR.ALL.CTA ;  /* 0x0000000000007992 */ /* 0x0005ee0000008000 */
[----:B--2---:R-:W2:Y:S02]  /*74c0*/  FENCE.VIEW.ASYNC.S ;  /* 0x00000000000073c6 */ /* 0x004ea40000000000 */
[----:B--2---:R-:W-:Y:S06]  /*74d0*/  BAR.SYNC.DEFER_BLOCKING 0x1, 0x80 ;  /* 0x0042000000007b1d */ /* 0x004fec0000010000 */
[----:B------:R-:W-:Y:S05]  /*74e0*/  @P0 BRA `(.L_x_127) ;  /* 0x00000000003c0947 */ /* 0x000fea0003800000 */
[----:B------:R-:W2:Y:S01]  /*74f0*/  LDCU.64 UR6, c[0x0][0x348] ;  /* 0x00006900ff0677ac */ /* 0x000ea20008000a00 */
[----:B------:R-:W-:Y:S01]  /*7500*/  UIADD3 UR4, UPT, UPT, UR43, 0x200, URZ ;  /* 0x000002002b047890 */ /* 0x000fe2000fffe0ff */
[----:B------:R-:W-:Y:S01]  /*7510*/  UMOV UR51, UR36 ;  /* 0x0000002400337c82 */ /* 0x000fe20008000000 */
[----:B------:R-:W-:Y:S02]  /*7520*/  UIADD3 UR9, UPT, UPT, UR49, 0x40, URZ ;  /* 0x0000004031097890 */ /* 0x000fe4000fffe0ff */
[----:B------:R-:W-:Y:S02]  /*7530*/  UIADD3 UR8, UPT, UPT, UR43, 0xa00, URZ ;  /* 0x00000a002b087890 */ /* 0x000fe4000fffe0ff */
[----:B------:R-:W-:Y:S01]  /*7540*/  MOV R52, UR4 ;  /* 0x0000000400347c02 */ /* 0x000fe20008000f00 */
[----:B------:R-:W-:Y:S01]  /*7550*/  UMOV UR10, UR50 ;  /* 0x00000032000a7c82 */ /* 0x000fe20008000000 */
[----:B------:R-:W-:Y:S02]  /*7560*/  UMOV UR11, UR36 ;  /* 0x00000024000b7c82 */ /* 0x000fe40008000000 */
[----:B------:R-:W-:Y:S01]  /*7570*/  R2UR UR48, R52 ;  /* 0x00000000343072ca */ /* 0x000fe200000e0000 */
[----:B--2---:R-:W-:Y:S04]  /*7580*/  UIADD3 UR4, UP0, UPT, UR6, 0x680, URZ ;  /* 0x0000068006047890 */ /* 0x004fe8000ff1e0ff */
[----:B------:R-:W-:Y:S09]  /*7590*/  UIADD3.X UR5, UPT, UPT, URZ, UR7, URZ, UP0, !UPT ;  /* 0x00000007ff057290 */ /* 0x000ff200087fe4ff */
[----:B------:R2:W-:Y:S01]  /*75a0*/  UTMASTG.3D [UR48], [UR4] ;  /* 0x00000030040073b5 */ /* 0x0005e20008010000 */
[----:B------:R2:W-:Y:S01]  /*75b0*/  UTMASTG.3D [UR8], [UR4] ;  /* 0x00000008040073b5 */ /* 0x0005e20008010000 */
[----:B------:R0:W-:Y:S01]  /*75c0*/  UTMACMDFLUSH ;  /* 0x00000000000079b7 */ /* 0x0001e20000000000 */
[----:B--2---:R-:W-:Y:S04]  /*75d0*/  DEPBAR.LE SB0, 0x1 ;  /* 0x000080400000791a */ /* 0x004fe80000000000 */
.L_x_127:
[----:B------:R-:W-:Y:S05]  /*75e0*/  BSYNC.RECONVERGENT B0 ;  /* 0x0000000000007941 */ /* 0x000fea0003800200 */
.L_x_126:
[----:B------:R-:W-:Y:S01]  /*75f0*/  BAR.SYNC.DEFER_BLOCKING 0x1, 0x80 ;  /* 0x0042000000007b1d */ /* 0x000fe20000010000 */
[----:B------:R-:W-:Y:S01]  /*7600*/  ISETP.NE.AND P1, PT, R61, RZ, PT ;  /* 0x000000ff3d00720c */ /* 0x000fe20003f25270 */
[----:B------:R-:W-:Y:S01]  /*7610*/  UISETP.NE.AND UP0, UPT, UR52, URZ, UPT ;  /* 0x000000ff3400728c */ /* 0x000fe2000bf05270 */
[----:B------:R-:W-:Y:S11]  /*7620*/  LEA R2, R26, UR43, 0x3 ;  /* 0x0000002b1a027c11 */ /* 0x000ff6000f8e18ff */
[----:B------:R-:W-:Y:S01]  /*7630*/  @P1 SHF.L.U32 R3, R59, 0x1f, RZ ;  /* 0x0000001f3b031819 */ /* 0x000fe200000006ff */
[----:B------:R-:W-:Y:S06]  /*7640*/  BRA.U !UP0, `(.L_x_128) ;  /* 0x0000000108247547 */ /* 0x000fec000b800000 */
[----:B------:R-:W-:Y:S01]  /*7650*/  IMAD.U32 R4, RZ, RZ, UR46 ;  /* 0x0000002eff047e24 */ /* 0x000fe2000f8e00ff */
[----:B------:R-:W-:Y:S01]  /*7660*/  MOV R0, UR47 ;  /* 0x0000002f00007c02 */ /* 0x000fe20008000f00 */
[----:B------:R-:W-:Y:S03]  /*7670*/  UIADD3 UR4, UPT, UPT, UR46, 0x1, URZ ;  /* 0x000000012e047890 */ /* 0x000fe6000fffe0ff */
[----:B------:R-:W-:Y:S01]  /*7680*/  @P1 LEA R4, R4, UR43, 0x3 ;  /* 0x0000002b04041c11 */ /* 0x000fe2000f8e18ff */
[----:B------:R-:W-:Y:S04]  /*7690*/  UISETP.NE.AND UP0, UPT, UR4, 0x4, UPT ;  /* 0x000000040400788c */ /* 0x000fe8000bf05270 */
[----:B------:R-:W-:Y:S01]  /*76a0*/  @P1 VIADD R4, R4, 0xf0 ;  /* 0x000000f004041836 */ /* 0x000fe20000000000 */
[----:B------:R-:W-:Y:S04]  /*76b0*/  USEL UR46, UR4, URZ, UP0 ;  /* 0x000000ff042e7287 */ /* 0x000fe80008000000 */
[----:B------:R-:W-:Y:S04]  /*76c0*/  @P1 PRMT R0, R0, 0x654, R4 ;  /* 0x0000065400001816 */ /* 0x000fe80000000004 */
[----:B------:R2:W-:Y:S04]  /*76d0*/  @P1 SYNCS.ARRIVE.TRANS64.RED.A1T0 RZ, [R0+URZ], RZ ;  /* 0x000000ff00ff19a7 */ /* 0x0005e800081004ff */
.L_x_128:
[----:B------:R-:W3:Y:S01]  /*76e0*/  @P1 SYNCS.PHASECHK.TRANS64.TRYWAIT P0, [R2+URZ+0xd0], R3 ;  /* 0x0000d003020015a7 */ /* 0x000ee200080011ff */
[----:B------:R-:W-:Y:S01]  /*76f0*/  BSSY B1, `(.L_x_129) ;  /* 0x0000012000017945 */ /* 0x000fe20003800000 */
[----:B---3--:R-:W-:Y:S03]  /*7700*/  @P1 SEL R63, RZ, 0x1, !P0 ;  /* 0x00000001ff3f1807 */ /* 0x008fe60004000000 */
[----:B------:R-:W-:Y:S05]  /*7710*/  @!P1 BRA `(.L_x_130) ;  /* 0x00000000003c9947 */ /* 0x000fea0003800000 */
[----:B------:R-:W-:Y:S01]  /*7720*/  ISETP.NE.AND P1, PT, R64, RZ, PT ;  /* 0x000000ff4000720c */ /* 0x000fe20003f25270 */
[----:B------:R-:W-:Y:S01]  /*7730*/  BSSY B0, `(.L_x_131) ;  /* 0x0000009000007945 */ /* 0x000fe20003800000 */
[----:B------:R-:W-:Y:S11]  /*7740*/  ISETP.NE.AND P0, PT, R63, RZ, PT ;  /* 0x000000ff3f00720c */ /* 0x000ff60003f05270 */
[----:B------:R-:W-:Y:S05]  /*7750*/  @P1 IMAD R4, R26, 0x1000, R56 ;  /* 0x000010001a041824 */ /* 0x000fea00078e0238 */
[----:B------:R-:W-:Y:S05]  /*7760*/  @P1 IADD3 R3, PT, PT, R4, UR43, RZ ;  /* 0x0000002b04031c10 */ /* 0x000fea000fffe0ff */
[----:B------:R-:W-:Y:S01]  /*7770*/  @P1 IMAD.IADD R3, R65, 0x1, R3 ;  /* 0x0000000141031824 */ /* 0x000fe200078e0203 */
[----:B------:R-:W-:Y:S06]  /*7780*/  @P0 BRA `(.L_x_132) ;  /* 0x00000000000c0947 */ /* 0x000fec0003800000 */
[----:B--2---:R-:W-:Y:S04]  /*7790*/  SHF.L.U32 R0, R59, 0x1f, RZ ;  /* 0x0000001f3b007819 */ /* 0x004fe800000006ff */
[----:B------:R-:W2:Y:S02]  /*77a0*/  SYNCS.PHASECHK.TRANS64.TRYWAIT P0, [R2+URZ+0xd0], R0 ;  /* 0x0000d000020075a7 */ /* 0x000ea400080011ff */
[----:B--2---:R-:W-:Y:S05]  /*77b0*/  @!P0 BRA `(.L_x_133) ;  /* 0x0000002800f88947 */ /* 0x004fea0003800000 */
.L_x_132:
[----:B------:R-:W-:Y:S05]  /*77c0*/  BSYNC B0 ;  /* 0x0000000000007941 */ /* 0x000fea0003800000 */
.L_x_131:
[----:B------:R-:W-:Y:S02]  /*77d0*/  ISETP.NE.AND P0, PT, R64, RZ, PT ;  /* 0x000000ff4000720c */ /* 0x000fe40003f05270 */
[----:B------:R-:W-:Y:S11]  /*77e0*/  IADD3 R26, PT, PT, R26, 0x1, RZ ;  /* 0x000000011a1a7810 */ /* 0x000ff60007ffe0ff */
[----:B------:R3:W4:Y:S04]  /*77f0*/  @P0 LDS.128 R28, [R4+UR43+0x200] ;  /* 0x0002002b041c0984 */ /* 0x0007280008000c00 */
[----:B------:R3:W1:Y:S02]  /*7800*/  @P0 LDS.128 R36, [R3+0x200] ;  /* 0x0002000003240984 */ /* 0x0006640000000c00 */
.L_x_130:
[----:B------:R-:W-:Y:S05]  /*7810*/  BSYNC B1 ;  /* 0x0000000000017941 */ /* 0x000fea0003800000 */
.L_x_129:
[----:B--2---:R-:W-:Y:S05]  /*7820*/  VIADD R0, R25, 0x10 ;  /* 0x0000001019007836 */ /* 0x004fea0000000000 */
[----:B------:R-:W-:Y:S04]  /*7830*/  SHF.R.U32.HI R0, RZ, 0x15, R0 ;  /* 0x00000015ff007819 */ /* 0x000fe80000011600 */
[----:B------:R-:W-:Y:S11]  /*7840*/  LOP3.LUT P0, RZ, R0, 0x3, R47, 0x48, !PT ;  /* 0x0000000300ff7812 */ /* 0x000ff6000780482f */
[----:B------:R-:W-:Y:S02]  /*7850*/  @!UPT UIADD3 URZ, UPT, UPT, URZ, URZ, URZ ;  /* 0x000000fffffff290 */ /* 0x000fe4000fffe0ff */
[----:B------:R-:W-:Y:S05]  /*7860*/  @!P0 BRA `(.L_x_134) ;  /* 0x0000000000408947 */ /* 0x000fea0003800000 */
[----:B------:R-:W2:Y:S01]  /*7870*/  LDCU.64 UR8, c[0x4][0x70] ;  /* 0x01000e00ff0877ac */ /* 0x000ea20008000a00 */
[----:B---3--:R-:W-:Y:S01]  /*7880*/  MOV R3, 0x0 ;  /* 0x0000000000037802 */ /* 0x008fe20000000f00 */
[----:B------:R-:W-:Y:S02]  /*7890*/  HFMA2 R12, -RZ, RZ, 0, 5.9604644775390625e-08 ;  /* 0x00000001ff0c7431 */ /* 0x000fe400000001ff */
[----:B-1----:R-:W-:Y:S02]  /*78a0*/  IMAD.MOV.U32 R8, RZ, RZ, 0x192 ;  /* 0x00000192ff087424 */ /* 0x002fe400078e00ff */
[----:B------:R-:W-:Y:S01]  /*78b0*/  IMAD.MOV.U32 R13, RZ, RZ, RZ ;  /* 0x000000ffff0d7224 */ /* 0x000fe200078e00ff */
[----:B------:R-:W1:Y:S01]  /*78c0*/  LDCU.64 UR6, c[0x4][0x78] ;  /* 0x01000f00ff0677ac */ /* 0x000e620008000a00 */
[----:B------:R-:W3:Y:S01]  /*78d0*/  LDC.64 R2, c[0x4][R3] ;  /* 0x0100000003027b82 */ /* 0x000ee20000000a00 */
[----:B------:R-:W5:Y:S01]  /*78e0*/  LDCU.64 UR4, c[0x4][0x10] ;  /* 0x01000200ff0477ac */ /* 0x000f620008000a00 */
[----:B--2---:R-:W-:Y:S01]  /*78f0*/  MOV R5, UR9 ;  /* 0x0000000900057c02 */ /* 0x004fe20008000f00 */
[----:B------:R-:W-:Y:S01]  /*7900*/  IMAD.U32 R4, RZ, RZ, UR8 ;  /* 0x00000008ff047e24 */ /* 0x000fe2000f8e00ff */
[----:B-1----:R-:W-:Y:S01]  /*7910*/  MOV R7, UR7 ;  /* 0x0000000700077c02 */ /* 0x002fe20008000f00 */
[----:B------:R-:W-:Y:S01]  /*7920*/  IMAD.U32 R6, RZ, RZ, UR6 ;  /* 0x00000006ff067e24 */ /* 0x000fe2000f8e00ff */
[----:B-----5:R-:W-:Y:S01]  /*7930*/  MOV R11, UR5 ;  /* 0x00000005000b7c02 */ /* 0x020fe20008000f00 */
[----:B------:R-:W-:Y:S02]  /*7940*/  IMAD.U32 R10, RZ, RZ, UR4 ;  /* 0x00000004ff0a7e24 */ /* 0x000fe4000f8e00ff */
[----:B------:R-:W-:Y:S07]  /*7950*/  LEPC R20, `(.L_x_134) ;  /* 0x000000001014794e */ /* 0x000fee0000000000 */
[----:B---34-:R-:W-:Y:S05]  /*7960*/  CALL.ABS.NOINC R2 ;  /* 0x0000000002007343 */ /* 0x018fea0003c00000 */
.L_x_134:
[----:B---34-:R-:W-:Y:S01]  /*7970*/  SHF.L.U32 R3, R28, 0x10, RZ ;  /* 0x000000101c037819 */ /* 0x018fe200000006ff */
[----:B------:R-:W-:Y:S05]  /*7980*/  WARPSYNC.ALL ;  /* 0x0000000000007948 */ /* 0x000fea0003800000 */
[----:B------:R-:W-:Y:S01]  /*7990*/  R2UR UR4, R25 ;  /* 0x00000000190472ca */ /* 0x000fe200000e0000 */
[----:B------:R-:W-:Y:S01]  /*79a0*/  BSSY.RECONVERGENT B0, `(.L_x_135) ;  /* 0x000005b000007945 */ /* 0x000fe20003800200 */
[----:B------:R-:W-:Y:S02]  /*79b0*/  SHF.L.U32 R20, R30, 0x10, RZ ;  /* 0x000000101e147819 */ /* 0x000fe400000006ff */
[----:B------:R-:W-:Y:S02]  /*79c0*/  ISETP.NE.AND P6, PT, R61, RZ, PT ;  /* 0x000000ff3d00720c */ /* 0x000fe40003fc5270 */
[----:B------:R-:W-:Y:S07]  /*79d0*/  ISETP.NE.AND P0, PT, R60, RZ, PT ;  /* 0x000000ff3c00720c */ /* 0x000fee0003f05270 */
[----:B-1----:R-:W1:Y:S02]  /*79e0*/  LDTM.x16 R4, tmem[UR4+0x10] ;  /* 0x00001004000479ee */ /* 0x002e640008240000 */
[----:B-1----:R-:W-:Y:S01]  /*79f0*/  FMUL R0, R24, R4 ;  /* 0x0000000418007220 */ /* 0x002fe20000400000 */
[----:B------:R-:W-:Y:S01]  /*7a00*/  LOP3.LUT R4, R28, 0xffff0000, RZ, 0xc0, !PT ;  /* 0xffff00001c047812 */ /* 0x000fe200078ec0ff */
[C---:B------:R-:W-:Y:S01]  /*7a10*/  FMUL R2, R24.reuse, R5 ;  /* 0x0000000518027220 */ /* 0x040fe20000400000 */
[----:B------:R-:W-:Y:S01]  /*7a20*/  SHF.L.U32 R5, R29, 0x10, RZ ;  /* 0x000000101d057819 */ /* 0x000fe200000006ff */
[----:B------:R-:W-:Y:S01]  /*7a30*/  FFMA R0, R27, R3, R0 ;  /* 0x000000031b007223 */ /* 0x000fe20000000000 */
[C---:B------:R-:W-:Y:S01]  /*7a40*/  FMUL R3, R24.reuse, R6 ;  /* 0x0000000618037220 */ /* 0x040fe20000400000 */
[----:B------:R-:W-:Y:S01]  /*7a50*/  LOP3.LUT R6, R29, 0xffff0000, RZ, 0xc0, !PT ;  /* 0xffff00001d067812 */ /* 0x000fe200078ec0ff */
[C---:B------:R-:W-:Y:S01]  /*7a60*/  FFMA R2, R27.reuse, R4, R2 ;  /* 0x000000041b027223 */ /* 0x040fe20000000002 */
[C---:B------:R-:W-:Y:S01]  /*7a70*/  FMUL R7, R24.reuse, R7 ;  /* 0x0000000718077220 */ /* 0x040fe20000400000 */
[C---:B------:R-:W-:Y:S01]  /*7a80*/  FFMA R3, R27.reuse, R5, R3 ;  /* 0x000000051b037223 */ /* 0x040fe20000000003 */
[C---:B------:R-:W-:Y:S01]  /*7a90*/  FMUL R4, R24.reuse, R8 ;  /* 0x0000000818047220 */ /* 0x040fe20000400000 */
[----:B------:R-:W-:Y:S01]  /*7aa0*/  FMUL R5, R24, R9 ;  /* 0x0000000918057220 */ /* 0x000fe20000400000 */
[----:B------:R-:W-:Y:S01]  /*7ab0*/  F2FP.BF16.F32.PACK_AB R32, R2, R0 ;  /* 0x000000000220723e */ /* 0x000fe200000010ff */
[C---:B------:R-:W-:Y:S01]  /*7ac0*/  FFMA R7, R27.reuse, R6, R7 ;  /* 0x000000061b077223 */ /* 0x040fe20000000007 */
[----:B------:R-:W-:Y:S01]  /*7ad0*/  LOP3.LUT R0, R30, 0xffff0000, RZ, 0xc0, !PT ;  /* 0xffff00001e007812 */ /* 0x000fe200078ec0ff */
[----:B------:R-:W-:Y:S01]  /*7ae0*/  FFMA R4, R27, R20, R4 ;  /* 0x000000141b047223 */ /* 0x000fe20000000004 */
[----:B------:R-:W-:Y:S01]  /*7af0*/  SHF.L.U32 R2, R31, 0x10, RZ ;  /* 0x000000101f027819 */ /* 0x000fe200000006ff */
[----:B------:R-:W-:Y:S01]  /*7b00*/  FMUL R6, R24, R10 ;  /* 0x0000000a18067220 */ /* 0x000fe20000400000 */
[----:B------:R-:W-:Y:S01]  /*7b10*/  F2FP.BF16.F32.PACK_AB R33, R7, R3 ;  /* 0x000000030721723e */ /* 0x000fe200000010ff */
[----:B------:R-:W-:Y:S01]  /*7b20*/  FFMA R5, R27, R0, R5 ;  /* 0x000000001b057223 */ /* 0x000fe20000000005 */
[----:B------:R-:W-:Y:S01]  /*7b30*/  LOP3.LUT R3, R31, 0xffff0000, RZ, 0xc0, !PT ;  /* 0xffff00001f037812 */ /* 0x000fe200078ec0ff */
[----:B------:R-:W-:Y:S01]  /*7b40*/  FFMA R6, R27, R2, R6 ;  /* 0x000000021b067223 */ /* 0x000fe20000000006 */
[----:B------:R-:W-:Y:S01]  /*7b50*/  SHF.L.U32 R7, R36, 0x10, RZ ;  /* 0x0000001024077819 */ /* 0x000fe200000006ff */
[----:B------:R-:W-:Y:S01]  /*7b60*/  FMUL R11, R24, R11 ;  /* 0x0000000b180b7220 */ /* 0x000fe20000400000 */
[----:B------:R-:W-:Y:S01]  /*7b70*/  LOP3.LUT R0, R36, 0xffff0000, RZ, 0xc0, !PT ;  /* 0xffff000024007812 */ /* 0x000fe200078ec0ff */
[C---:B------:R-:W-:Y:S01]  /*7b80*/  FMUL R8, R24.reuse, R12 ;  /* 0x0000000c18087220 */ /* 0x040fe20000400000 */
[----:B------:R-:W-:Y:S01]  /*7b90*/  SHF.L.U32 R2, R37, 0x10, RZ ;  /* 0x0000001025027819 */ /* 0x000fe200000006ff */
[C---:B------:R-:W-:Y:S01]  /*7ba0*/  FMUL R9, R24.reuse, R13 ;  /* 0x0000000d18097220 */ /* 0x040fe20000400000 */
[----:B------:R-:W-:Y:S01]  /*7bb0*/  F2FP.BF16.F32.PACK_AB R34, R5, R4 ;  /* 0x000000040522723e */ /* 0x000fe200000010ff */
[----:B------:R-:W-:Y:S01]  /*7bc0*/  FFMA R11, R27, R3, R11 ;  /* 0x000000031b0b7223 */ /* 0x000fe2000000000b */
[----:B------:R-:W-:Y:S01]  /*7bd0*/  SHF.L.U32 R3, R39, 0x10, RZ ;  /* 0x0000001027037819 */ /* 0x000fe200000006ff */
[----:B------:R-:W-:Y:S01]  /*7be0*/  FFMA R8, R27, R7, R8 ;  /* 0x000000071b087223 */ /* 0x000fe20000000008 */
[----:B------:R-:W-:Y:S01]  /*7bf0*/  LOP3.LUT R4, R39, 0xffff0000, RZ, 0xc0, !PT ;  /* 0xffff000027047812 */ /* 0x000fe200078ec0ff */
[----:B------:R-:W-:Y:S01]  /*7c00*/  FFMA R9, R27, R0, R9 ;  /* 0x000000001b097223 */ /* 0x000fe20000000009 */
[----:B------:R-:W-:Y:S01]  /*7c10*/  LOP3.LUT R0, R37, 0xffff0000, RZ, 0xc0, !PT ;  /* 0xffff000025007812 */ /* 0x000fe200078ec0ff */
[C---:B------:R-:W-:Y:S01]  /*7c20*/  FMUL R10, R24.reuse, R14 ;  /* 0x0000000e180a7220 */ /* 0x040fe20000400000 */
[C---:B------:R-:W-:Y:S01]  /*7c30*/  FMUL R15, R24.reuse, R15 ;  /* 0x0000000f180f7220 */ /* 0x040fe20000400000 */
[C---:B------:R-:W-:Y:S01]  /*7c40*/  FMUL R12, R24.reuse, R16 ;  /* 0x00000010180c7220 */ /* 0x040fe20000400000 */
[----:B------:R-:W-:Y:S01]  /*7c50*/  FMUL R13, R24, R17 ;  /* 0x00000011180d7220 */ /* 0x000fe20000400000 */
[C---:B------:R-:W-:Y:S01]  /*7c60*/  FFMA R10, R27.reuse, R2, R10 ;  /* 0x000000021b0a7223 */ /* 0x040fe2000000000a */
[----:B------:R-:W-:Y:S01]  /*7c70*/  FFMA R15, R27, R0, R15 ;  /* 0x000000001b0f7223 */ /* 0x000fe2000000000f */
[----:B------:R-:W-:Y:S01]  /*7c80*/  SHF.L.U32 R2, R38, 0x10, RZ ;  /* 0x0000001026027819 */ /* 0x000fe200000006ff */
[----:B------:R-:W-:Y:S01]  /*7c90*/  FMUL R14, R24, R18 ;  /* 0x00000012180e7220 */ /* 0x000fe20000400000 */
[----:B------:R-:W-:Y:S01]  /*7ca0*/  LOP3.LUT R0, R38, 0xffff0000, RZ, 0xc0, !PT ;  /* 0xffff000026007812 */ /* 0x000fe200078ec0ff */
[----:B------:R-:W-:Y:S01]  /*7cb0*/  FMUL R19, R24, R19 ;  /* 0x0000001318137220 */ /* 0x000fe20000400000 */
[----:B------:R-:W-:Y:S01]  /*7cc0*/  F2FP.BF16.F32.PACK_AB R35, R11, R6 ;  /* 0x000000060b23723e */ /* 0x000fe200000010ff */
[----:B------:R-:W-:Y:S01]  /*7cd0*/  FFMA R12, R27, R2, R12 ;  /* 0x000000021b0c7223 */ /* 0x000fe2000000000c */
[----:B------:R-:W-:Y:S01]  /*7ce0*/  F2FP.BF16.F32.PACK_AB R8, R9, R8 ;  /* 0x000000080908723e */ /* 0x000fe200000010ff */
[C---:B------:R-:W-:Y:S01]  /*7cf0*/  FFMA R13, R27.reuse, R0, R13 ;  /* 0x000000001b0d7223 */ /* 0x040fe2000000000d */
[C---:B------:R-:W-:Y:S01]  /*7d00*/  FFMA R14, R27.reuse, R3, R14 ;  /* 0x000000031b0e7223 */ /* 0x040fe2000000000e */
[----:B------:R1:W-:Y:S01]  /*7d10*/  STS.128 [R56+UR43+0x1200], R32 ;  /* 0x0012002038007988 */ /* 0x0003e20008000c2b */
[----:B------:R-:W-:Y:S01]  /*7d20*/  FFMA R19, R27, R4, R19 ;  /* 0x000000041b137223 */ /* 0x000fe20000000013 */
[----:B------:R-:W-:Y:S02]  /*7d30*/  F2FP.BF16.F32.PACK_AB R9, R15, R10 ;  /* 0x0000000a0f09723e */ /* 0x000fe400000010ff */
[----:B------:R-:W-:Y:S02]  /*7d40*/  F2FP.BF16.F32.PACK_AB R10, R13, R12 ;  /* 0x0000000c0d0a723e */ /* 0x000fe400000010ff */
[----:B------:R-:W-:Y:S02]  /*7d50*/  F2FP.BF16.F32.PACK_AB R11, R19, R14 ;  /* 0x0000000e130b723e */ /* 0x000fe400000010ff */
[----:B------:R-:W-:Y:S02]  /*7d60*/  MOV R2, UR46 ;  /* 0x0000002e00027c02 */ /* 0x000fe40008000f00 */
[----:B------:R-:W-:Y:S01]  /*7d70*/  MOV R0, UR47 ;  /* 0x0000002f00007c02 */ /* 0x000fe20008000f00 */
[----:B------:R1:W-:Y:S01]  /*7d80*/  STS.128 [R62+0x1200], R8 ;  /* 0x001200083e007388 */ /* 0x0003e20000000c00 */
[----:B------:R-:W-:Y:S02]  /*7d90*/  @P6 LEA R2, R2, UR43, 0x3 ;  /* 0x0000002b02026c11 */ /* 0x000fe4000f8e18ff */
[----:B------:R-:W-:Y:S02]  /*7da0*/  @P6 SHF.L.U32 R3, R59, 0x1f, RZ ;  /* 0x0000001f3b036819 */ /* 0x000fe400000006ff */
[----:B------:R-:W-:Y:S01]  /*7db0*/  @P6 IADD3 R2, PT, PT, R2, 0xf0, RZ ;  /* 0x000000f002026810 */ /* 0x000fe20007ffe0ff */
[----:B------:R-:W-:Y:S01]  /*7dc0*/  @!PT LDS RZ, [RZ] ;  /* 0x00000000fffff984 */ /* 0x000fe20000000800 */
[----:B------:R-:W-:Y:S01]  /*7dd0*/  @!PT LDS RZ, [RZ] ;  /* 0x00000000fffff984 */ /* 0x000fe20000000800 */
[----:B------:R-:W-:Y:S01]  /*7de0*/  @!PT LDS RZ, [RZ] ;  /* 0x00000000fffff984 */ /* 0x000fe20000000800 */
[----:B------:R-:W-:Y:S01]  /*7df0*/  @!PT LDS RZ, [RZ] ;  /* 0x00000000fffff984 */ /* 0x000fe20000000800 */
[----:B------:R2:W-:Y:S06]  /*7e00*/  MEMBAR.ALL.CTA ;  /* 0x0000000000007992 */ /* 0x0005ec0000008000 */
[----:B--2---:R-:W2:Y:S01]  /*7e10*/  FENCE.VIEW.ASYNC.S ;  /* 0x00000000000073c6 */ /* 0x004ea20000000000 */
[----:B------:R-:W-:Y:S02]  /*7e20*/  @P6 PRMT R0, R0, 0x654, R2 ;  /* 0x0000065400006816 */ /* 0x000fe40000000002 */
[----:B------:R-:W-:Y:S01]  /*7e30*/  LEA R2, R26, UR43, 0x3 ;  /* 0x0000002b1a027c11 */ /* 0x000fe2000f8e18ff */
[----:B--2---:R-:W-:Y:S06]  /*7e40*/  BAR.SYNC.DEFER_BLOCKING 0x1, 0x80 ;  /* 0x0042000000007b1d */ /* 0x004fec0000010000 */
[----:B------:R-:W-:Y:S05]  /*7e50*/  @P0 BRA `(.L_x_136) ;  /* 0x00000000003c0947 */ /* 0x000fea0003800000 */
[----:B------:R-:W2:Y:S01]  /*7e60*/  LDCU.64 UR6, c[0x0][0x348] ;  /* 0x00006900ff0677ac */ /* 0x000ea20008000a00 */
[----:B------:R-:W-:Y:S02]  /*7e70*/  UIADD3 UR13, UPT, UPT, UR49, 0x10, URZ ;  /* 0x00000010310d7890 */ /* 0x000fe4000fffe0ff */
[----:B------:R-:W-:Y:S01]  /*7e80*/  UIADD3 UR12, UPT, UPT, UR43, 0x1200, URZ ;  /* 0x000012002b0c7890 */ /* 0x000fe2000fffe0ff */
[----:B------:R-:W-:Y:S01]  /*7e90*/  UMOV UR14, UR50 ;  /* 0x00000032000e7c82 */ /* 0x000fe20008000000 */
[----:B------:R-:W-:Y:S01]  /*7ea0*/  UMOV UR15, UR36 ;  /* 0x00000024000f7c82 */ /* 0x000fe20008000000 */
[----:B------:R-:W-:Y:S02]  /*7eb0*/  UIADD3 UR9, UPT, UPT, UR49, 0x50, URZ ;  /* 0x0000005031097890 */ /* 0x000fe4000fffe0ff */
[----:B------:R-:W-:Y:S01]  /*7ec0*/  UIADD3 UR8, UPT, UPT, UR43, 0x1a00, URZ ;  /* 0x00001a002b087890 */ /* 0x000fe2000fffe0ff */
[----:B------:R-:W-:Y:S01]  /*7ed0*/  UMOV UR10, UR50 ;  /* 0x00000032000a7c82 */ /* 0x000fe20008000000 */
[----:B------:R-:W-:Y:S01]  /*7ee0*/  UMOV UR11, UR36 ;  /* 0x00000024000b7c82 */ /* 0x000fe20008000000 */
[----:B--2---:R-:W-:Y:S04]  /*7ef0*/  UIADD3 UR4, UP0, UPT, UR6, 0x680, URZ ;  /* 0x0000068006047890 */ /* 0x004fe8000ff1e0ff */
[----:B------:R-:W-:Y:S09]  /*7f00*/  UIADD3.X UR5, UPT, UPT, URZ, UR7, URZ, UP0, !UPT ;  /* 0x00000007ff057290 */ /* 0x000ff200087fe4ff */
[----:B------:R2:W-:Y:S01]  /*7f10*/  UTMASTG.3D [UR12], [UR4] ;  /* 0x0000000c040073b5 */ /* 0x0005e20008010000 */
[----:B------:R2:W-:Y:S01]  /*7f20*/  UTMASTG.3D [UR8], [UR4] ;  /* 0x00000008040073b5 */ /* 0x0005e20008010000 */
[----:B------:R0:W-:Y:S01]  /*7f30*/  UTMACMDFLUSH ;  /* 0x00000000000079b7 */ /* 0x0001e20000000000 */
[----:B--2---:R-:W-:Y:S04]  /*7f40*/  DEPBAR.LE SB0, 0x1 ;  /* 0x000080400000791a */ /* 0x004fe80000000000 */
.L_x_136:
[----:B------:R-:W-:Y:S05]  /*7f50*/  BSYNC.RECONVERGENT B0 ;  /* 0x0000000000007941 */ /* 0x000fea0003800200 */
.L_x_135:
[----:B------:R-:W-:Y:S01]  /*7f60*/  BAR.SYNC.DEFER_BLOCKING 0x1, 0x80 ;  /* 0x0042000000007b1d */ /* 0x000fe20000010000 */
[----:B------:R-:W-:Y:S04]  /*7f70*/  UIADD3 UR4, UPT, UPT, UR46, 0x1, URZ ;  /* 0x000000012e047890 */ /* 0x000fe8000fffe0ff */
[----:B------:R-:W-:Y:S04]  /*7f80*/  UISETP.NE.AND UP0, UPT, UR4, 0x4, UPT ;  /* 0x000000040400788c */ /* 0x000fe8000bf05270 */
[----:B------:R-:W-:Y:S01]  /*7f90*/  USEL UR44, UR4, URZ, UP0 ;  /* 0x000000ff042c7287 */ /* 0x000fe20008000000 */
[----:B------:R2:W-:Y:S01]  /*7fa0*/  @P6 SYNCS.ARRIVE.TRANS64.RED.A1T0 RZ, [R0+URZ], RZ ;  /* 0x000000ff00ff69a7 */ /* 0x0005e200081004ff */
[----:B------:R-:W-:Y:S01]  /*7fb0*/  BSSY B1, `(.L_x_137) ;  /* 0x0000013000017945 */ /* 0x000fe20003800000 */
[----:B------:R-:W3:Y:S02]  /*7fc0*/  @P6 SYNCS.PHASECHK.TRANS64.TRYWAIT P0, [R2+URZ+0xd0], R3 ;  /* 0x0000d003020065a7 */ /* 0x000ee400080011ff */
[----:B---3--:R-:W-:Y:S01]  /*7fd0*/  @P6 SEL R63, RZ, 0x1, !P0 ;  /* 0x00000001ff3f6807 */ /* 0x008fe20004000000 */
[----:B--2---:R-:W-:Y:S06]  /*7fe0*/  @!P6 BRA `(.L_x_138) ;  /* 0x00000000003ce947 */ /* 0x004fec0003800000 */
[----:B------:R-:W-:Y:S01]  /*7ff0*/  ISETP.NE.AND P1, PT, R64, RZ, PT ;  /* 0x000000ff4000720c */ /* 0x000fe20003f25270 */
[----:B------:R-:W-:Y:S01]  /*8000*/  BSSY B0, `(.L_x_139) ;  /* 0x0000009000007945 */ /* 0x000fe20003800000 */
[----:B------:R-:W-:Y:S11]  /*8010*/  ISETP.NE.AND P0, PT, R63, RZ, PT ;  /* 0x000000ff3f00720c */ /* 0x000ff60003f05270 */
[----:B------:R-:W-:Y:S05]  /*8020*/  @P1 IMAD R3, R26, 0x1000, R56 ;  /* 0x000010001a031824 */ /* 0x000fea00078e0238 */
[----:B------:R-:W-:Y:S05]  /*8030*/  @P1 IADD3 R0, PT, PT, R3, UR43, RZ ;  /* 0x0000002b03001c10 */ /* 0x000fea000fffe0ff */
[----:B------:R-:W-:Y:S01]  /*8040*/  @P1 IMAD.IADD R0, R65, 0x1, R0 ;  /* 0x0000000141001824 */ /* 0x000fe200078e0200 */
[----:B------:R-:W-:Y:S06]  /*8050*/  @P0 BRA `(.L_x_140) ;  /* 0x00000000000c0947 */ /* 0x000fec0003800000 */
[----:B------:R-:W-:Y:S04]  /*8060*/  SHF.L.U32 R4, R59, 0x1f, RZ ;  /* 0x0000001f3b047819 */ /* 0x000fe800000006ff */
[----:B------:R-:W2:Y:S02]  /*8070*/  SYNCS.PHASECHK.TRANS64.TRYWAIT P0, [R2+URZ+0xd0], R4 ;  /* 0x0000d004020075a7 */ /* 0x000ea400080011ff */
[----:B--2---:R-:W-:Y:S05]  /*8080*/  @!P0 BRA `(.L_x_141) ;  /* 0x0000002000d88947 */ /* 0x004fea0003800000 */
.L_x_140:
[----:B------:R-:W-:Y:S05]  /*8090*/  BSYNC B0 ;  /* 0x0000000000007941 */ /* 0x000fea0003800000 */
.L_x_139:
[----:B------:R-:W-:Y:S02]  /*80a0*/  ISETP.NE.AND P0, PT, R64, RZ, PT ;  /* 0x000000ff4000720c */ /* 0x000fe40003f05270 */
[----:B------:R-:W-:Y:S11]  /*80b0*/  IADD3 R26, PT, PT, R26, 0x1, RZ ;  /* 0x000000011a1a7810 */ /* 0x000ff60007ffe0ff */
[----:B------:R3:W4:Y:S04]  /*80c0*/  @P0 LDS.128 R28, [R3+UR43+0x200] ;  /* 0x0002002b031c0984 */ /* 0x0007280008000c00 */
[----:B------:R3:W1:Y:S02]  /*80d0*/  @P0 LDS.128 R36, [R0+0x200] ;  /* 0x0002000000240984 */ /* 0x0006640000000c00 */
.L_x_138:
[----:B------:R-:W-:Y:S05]  /*80e0*/  BSYNC B1 ;  /* 0x0000000000017941 */ /* 0x000fea0003800000 */
.L_x_137:
[----:B---3--:R-:W-:Y:S05]  /*80f0*/  VIADD R0, R25, 0x20 ;  /* 0x0000002019007836 */ /* 0x008fea0000000000 */
[----:B------:R-:W-:Y:S04]  /*8100*/  SHF.R.U32.HI R0, RZ, 0x15, R0 ;  /* 0x00000015ff007819 */ /* 0x000fe80000011600 */
[----:B------:R-:W-:Y:S11]  /*8110*/  LOP3.LUT P0, RZ, R0, 0x3, R47, 0x48, !PT ;  /* 0x0000000300ff7812 */ /* 0x000ff6000780482f */
[----:B------:R-:W-:Y:S02]  /*8120*/  @!UPT UIADD3 URZ, UPT, UPT, URZ, URZ, URZ ;  /* 0x000000fffffff290 */ /* 0x000fe4000fffe0ff */
[----:B------:R-:W-:Y:S05]  /*8130*/  @!P0 BRA `(.L_x_142) ;  /* 0x0000000000408947 */ /* 0x000fea0003800000 */
[----:B------:R-:W3:Y:S01]  /*8140*/  LDCU.64 UR8, c[0x4][0x70] ;  /* 0x01000e00ff0877ac */ /* 0x000ee20008000a00 */
[----:B------:R-:W-:Y:S01]  /*8150*/  MOV R3, 0x0 ;  /* 0x0000000000037802 */ /* 0x000fe20000000f00 */
[----:B------:R-:W-:Y:S02]  /*8160*/  HFMA2 R12, -RZ, RZ, 0, 5.9604644775390625e-08 ;  /* 0x00000001ff0c7431 */ /* 0x000fe400000001ff */
[----:B-1----:R-:W-:Y:S02]  /*8170*/  IMAD.MOV.U32 R8, RZ, RZ, 0x192 ;  /* 0x00000192ff087424 */ /* 0x002fe400078e00ff */
[----:B------:R-:W-:Y:S01]  /*8180*/  IMAD.MOV.U32 R13, RZ, RZ, RZ ;  /* 0x000000ffff0d7224 */ /* 0x000fe200078e00ff */
[----:B------:R-:W1:Y:S01]  /*8190*/  LDCU.64 UR6, c[0x4][0x78] ;  /* 0x01000f00ff0677ac */ /* 0x000e620008000a00 */
[----:B--2---:R-:W2:Y:S01]  /*81a0*/  LDC.64 R2, c[0x4][R3] ;  /* 0x0100000003027b82 */ /* 0x004ea20000000a00 */
[----:B------:R-:W5:Y:S01]  /*81b0*/  LDCU.64 UR4, c[0x4][0x10] ;  /* 0x01000200ff0477ac */ /* 0x000f620008000a00 */
[----:B---3--:R-:W-:Y:S01]  /*81c0*/  MOV R5, UR9 ;  /* 0x0000000900057c02 */ /* 0x008fe20008000f00 */
[----:B------:R-:W-:Y:S01]  /*81d0*/  IMAD.U32 R4, RZ, RZ, UR8 ;  /* 0x00000008ff047e24 */ /* 0x000fe2000f8e00ff */
[----:B-1----:R-:W-:Y:S01]  /*81e0*/  MOV R7, UR7 ;  /* 0x0000000700077c02 */ /* 0x002fe20008000f00 */
[----:B------:R-:W-:Y:S01]  /*81f0*/  IMAD.U32 R6, RZ, RZ, UR6 ;  /* 0x00000006ff067e24 */ /* 0x000fe2000f8e00ff */
[----:B-----5:R-:W-:Y:S01]  /*8200*/  MOV R11, UR5 ;  /* 0x00000005000b7c02 */ /* 0x020fe20008000f00 */
[----:B------:R-:W-:Y:S02]  /*8210*/  IMAD.U32 R10, RZ, RZ, UR4 ;  /* 0x00000004ff0a7e24 */ /* 0x000fe4000f8e00ff */
[----:B------:R-:W-:Y:S07]  /*8220*/  LEPC R20, `(.L_x_142) ;  /* 0x000000001014794e */ /* 0x000fee0000000000 */
[----:B--2-4-:R-:W-:Y:S05]  /*8230*/  CALL.ABS.NOINC R2 ;  /* 0x0000000002007343 */ /* 0x014fea0003c00000 */
.L_x_142:
[----:B----4-:R-:W-:Y:S01]  /*8240*/  SHF.L.U32 R3, R28, 0x10, RZ ;  /* 0x000000101c037819 */ /* 0x010fe200000006ff */
[----:B------:R-:W-:Y:S05]  /*8250*/  WARPSYNC.ALL ;  /* 0x0000000000007948 */ /* 0x000fea0003800000 */
[----:B------:R-:W-:Y:S01]  /*8260*/  R2UR UR4, R25 ;  /* 0x00000000190472ca */ /* 0x000fe200000e0000 */
[----:B------:R-:W-:Y:S01]  /*8270*/  BSSY.RECONVERGENT B0, `(.L_x_143) ;  /* 0x000005b000007945 */ /* 0x000fe20003800200 */
[----:B------:R-:W-:Y:S02]  /*8280*/  SHF.L.U32 R20, R30, 0x10, RZ ;  /* 0x000000101e147819 */ /* 0x000fe400000006ff */
[----:B------:R-:W-:Y:S02]  /*8290*/  ISETP.NE.AND P6, PT, R61, RZ, PT ;  /* 0x000000ff3d00720c */ /* 0x000fe40003fc5270 */
[----:B------:R-:W-:Y:S07]  /*82a0*/  ISETP.NE.AND P0, PT, R60, RZ, PT ;  /* 0x000000ff3c00720c */ /* 0x000fee0003f05270 */
[----:B-12---:R-:W1:Y:S02]  /*82b0*/  LDTM.x16 R4, tmem[UR4+0x20] ;  /* 0x00002004000479ee */ /* 0x006e640008240000 */
        /* <DEDUP_REMOVED lines=59> */
[----:B------:R-:W-:Y:S02]  /*8670*/  LEA R3, R26, UR43, 0x3 ;  /* 0x0000002b1a037c11 */ /* 0x000fe4000f8e18ff */
        /* <DEDUP_REMOVED lines=8> */
[----:B------:R-:W-:Y:S01]  /*8700*/  @P6 SHF.L.U32 R2, R59, 0x1f, RZ ;  /* 0x0000001f3b026819 */ /* 0x000fe200000006ff */
        /* <DEDUP_REMOVED lines=17> */
.L_x_144:
[----:B------:R-:W-:Y:S05]  /*8820*/  BSYNC.RECONVERGENT B0 ;  /* 0x0000000000007941 */ /* 0x000fea0003800200 */
.L_x_143:
        /* <DEDUP_REMOVED lines=19> */
.L_x_148:
[----:B------:R-:W-:Y:S05]  /*8960*/  BSYNC B0 ;  /* 0x0000000000007941 */ /* 0x000fea0003800000 */
.L_x_147:
[----:B------:R-:W-:Y:S11]  /*8970*/  ISETP.NE.AND P0, PT, R64, RZ, PT ;  /* 0x000000ff4000720c */ /* 0x000ff60003f05270 */
[----:B------:R-:W-:Y:S02]  /*8980*/  @!UPT UIADD3 URZ, UPT, UPT, URZ, URZ, URZ ;  /* 0x000000fffffff290 */ /* 0x000fe4000fffe0ff */
[----:B------:R3:W4:Y:S04]  /*8990*/  @P0 LDS.128 R28, [R26+UR43+0x200] ;  /* 0x0002002b1a1c0984 */ /* 0x0007280008000c00 */
[----:B------:R3:W1:Y:S02]  /*89a0*/  @P0 LDS.128 R36, [R65+0x200] ;  /* 0x0002000041240984 */ /* 0x0006640000000c00 */
.L_x_146:
[----:B------:R-:W-:Y:S05]  /*89b0*/  BSYNC B1 ;  /* 0x0000000000017941 */ /* 0x000fea0003800000 */
.L_x_145:
[----:B--2---:R-:W-:Y:S05]  /*89c0*/  VIADD R0, R25, 0x30 ;  /* 0x0000003019007836 */ /* 0x004fea0000000000 */
[----:B------:R-:W-:Y:S04]  /*89d0*/  SHF.R.U32.HI R0, RZ, 0x15, R0 ;  /* 0x00000015ff007819 */ /* 0x000fe80000011600 */
[----:B------:R-:W-:Y:S11]  /*89e0*/  LOP3.LUT P0, RZ, R0, 0x3, R47, 0x48, !PT ;  /* 0x0000000300ff7812 */ /* 0x000ff6000780482f */
[----:B------:R-:W-:Y:S02]  /*89f0*/  @!UPT UIADD3 URZ, UPT, UPT, URZ, URZ, URZ ;  /* 0x000000fffffff290 */ /* 0x000fe4000fffe0ff */
[----:B------:R-:W-:Y:S05]  /*8a00*/  @!P0 BRA `(.L_x_150) ;  /* 0x0000000000408947 */ /* 0x000fea0003800000 */
[----:B------:R-:W2:Y:S01]  /*8a10*/  LDCU.64 UR8, c[0x4][0x70] ;  /* 0x01000e00ff0877ac */ /* 0x000ea20008000a00 */
[----:B------:R-:W-:Y:S01]  /*8a20*/  MOV R3, 0x0 ;  /* 0x0000000000037802 */ /* 0x000fe20000000f00 */
        /* <DEDUP_REMOVED lines=14> */
.L_x_150:
[----:B------:R-:W-:Y:S01]  /*8b10*/  ISETP.NE.AND P0, PT, R60, RZ, PT ;  /* 0x000000ff3c00720c */ /* 0x000fe20003f05270 */
[----:B------:R-:W-:Y:S05]  /*8b20*/  WARPSYNC.ALL ;  /* 0x0000000000007948 */ /* 0x000fea0003800000 */
[----:B------:R-:W-:Y:S01]  /*8b30*/  R2UR UR4, R25 ;  /* 0x00000000190472ca */ /* 0x000fe200000e0000 */
[----:B------:R-:W-:Y:S01]  /*8b40*/  BSSY.RECONVERGENT B0, `(.L_x_151) ;  /* 0x0000057000007945 */ /* 0x000fe20003800200 */
[C---:B----4-:R-:W-:Y:S02]  /*8b50*/  SHF.L.U32 R20, R28.reuse, 0x10, RZ ;  /* 0x000000101c147819 */ /* 0x050fe400000006ff */
[----:B------:R-:W-:Y:S02]  /*8b60*/  LOP3.LUT R21, R28, 0xffff0000, RZ, 0xc0, !PT ;  /* 0xffff00001c157812 */ /* 0x000fe400078ec0ff */
[C---:B------:R-:W-:Y:S02]  /*8b70*/  SHF.L.U32 R25, R29.reuse, 0x10, RZ ;  /* 0x000000101d197819 */ /* 0x040fe400000006ff */
[----:B---3--:R-:W-:Y:S02]  /*8b80*/  LOP3.LUT R26, R29, 0xffff0000, RZ, 0xc0, !PT ;  /* 0xffff00001d1a7812 */ /* 0x008fe400078ec0ff */
[C---:B------:R-:W-:Y:S02]  /*8b90*/  SHF.L.U32 R28, R30.reuse, 0x10, RZ ;  /* 0x000000101e1c7819 */ /* 0x040fe400000006ff */
[----:B------:R-:W-:Y:S01]  /*8ba0*/  LOP3.LUT R29, R30, 0xffff0000, RZ, 0xc0, !PT ;  /* 0xffff00001e1d7812 */ /* 0x000fe200078ec0ff */
[----:B-1----:R-:W1:Y:S01]  /*8bb0*/  LDTM.x16 R4, tmem[UR4+0x30] ;  /* 0x00003004000479ee */ /* 0x002e620008240000 */
[C---:B------:R-:W-:Y:S01]  /*8bc0*/  SHF.L.U32 R30, R31.reuse, 0x10, RZ ;  /* 0x000000101f1e7819 */ /* 0x040fe200000006ff */
[----:B------:R-:W-:Y:S01]  /*8bd0*/  NOP ;  /* 0x0000000000007918 */ /* 0x000fe20000000000 */
[----:B------:R-:W-:Y:S02]  /*8be0*/  LOP3.LUT R31, R31, 0xffff0000, RZ, 0xc0, !PT ;  /* 0xffff00001f1f7812 */ /* 0x000fe400078ec0ff */
[C---:B------:R-:W-:Y:S02]  /*8bf0*/  SHF.L.U32 R32, R36.reuse, 0x10, RZ ;  /* 0x0000001024207819 */ /* 0x040fe400000006ff */
[----:B------:R-:W-:Y:S02]  /*8c00*/  LOP3.LUT R33, R36, 0xffff0000, RZ, 0xc0, !PT ;  /* 0xffff000024217812 */ /* 0x000fe400078ec0ff */
[----:B------:R-:W-:Y:S02]  /*8c10*/  IADD3 R53, PT, PT, R53, 0x160, RZ ;  /* 0x0000016035357810 */ /* 0x000fe40007ffe0ff */
[----:B------:R-:W-:Y:S02]  /*8c20*/  SHF.L.U32 R34, R37, 0x10, RZ ;  /* 0x0000001025227819 */ /* 0x000fe400000006ff */
[----:B------:R-:W-:Y:S02]  /*8c30*/  LOP3.LUT R53, R53, 0xfefffff8, RZ, 0xc0, !PT ;  /* 0xfefffff835357812 */ /* 0x000fe400078ec0ff */
[----:B------:R-:W-:Y:S02]  /*8c40*/  LOP3.LUT R35, R37, 0xffff0000, RZ, 0xc0, !PT ;  /* 0xffff000025237812 */ /* 0x000fe400078ec0ff */
[----:B-1----:R1:W-:Y:S01]  /*8c50*/  SYNCS.ARRIVE.TRANS64.RED.A1T0 RZ, [R53+URZ], RZ ;  /* 0x000000ff35ff79a7 */ /* 0x0023e200081004ff */
[C---:B------:R-:W-:Y:S02]  /*8c60*/  SHF.L.U32 R36, R38.reuse, 0x10, RZ ;  /* 0x0000001026247819 */ /* 0x040fe400000006ff */
[----:B------:R-:W-:Y:S02]  /*8c70*/  LOP3.LUT R37, R38, 0xffff0000, RZ, 0xc0, !PT ;  /* 0xffff000026257812 */ /* 0x000fe400078ec0ff */
[----:B------:R-:W-:Y:S01]  /*8c80*/  SHF.L.U32 R38, R39, 0x10, RZ ;  /* 0x0000001027267819 */ /* 0x000fe200000006ff */
[C---:B------:R-:W-:Y:S01]  /*8c90*/  FMUL R4, R24.reuse, R4 ;  /* 0x0000000418047220 */ /* 0x040fe20000400000 */
[C---:B------:R-:W-:Y:S01]  /*8ca0*/  FMUL R5, R24.reuse, R5 ;  /* 0x0000000518057220 */ /* 0x040fe20000400000 */
[C---:B------:R-:W-:Y:S01]  /*8cb0*/  FMUL R6, R24.reuse, R6 ;  /* 0x0000000618067220 */ /* 0x040fe20000400000 */
[C---:B------:R-:W-:Y:S01]  /*8cc0*/  FMUL R7, R24.reuse, R7 ;  /* 0x0000000718077220 */ /* 0x040fe20000400000 */
[C---:B------:R-:W-:Y:S01]  /*8cd0*/  FFMA R4, R27.reuse, R20, R4 ;  /* 0x000000141b047223 */ /* 0x040fe20000000004 */
        /* <DEDUP_REMOVED lines=15> */
[C---:B------:R-:W-:Y:S01]  /*8dd0*/  FMUL R12, R24.reuse, R16 ;  /* 0x00000010180c7220 */ /* 0x040fe20000400000 */
[C---:B------:R-:W-:Y:S01]  /*8de0*/  FFMA R0, R27.reuse, R32, R0 ;  /* 0x000000201b007223 */ /* 0x040fe20000000000 */
[C---:B------:R-:W-:Y:S01]  /*8df0*/  FMUL R13, R24.reuse, R17 ;  /* 0x00000011180d7220 */ /* 0x040fe20000400000 */
[----:B------:R-:W-:Y:S01]  /*8e00*/  FFMA R2, R27, R33, R2 ;  /* 0x000000211b027223 */ /* 0x000fe20000000002 */
[----:B------:R-:W-:Y:S01]  /*8e10*/  F2FP.BF16.F32.PACK_AB R4, R5, R4 ;  /* 0x000000040504723e */ /* 0x000fe200000010ff */
[C---:B------:R-:W-:Y:S01]  /*8e20*/  FMUL R14, R24.reuse, R18 ;  /* 0x00000012180e7220 */ /* 0x040fe20000400000 */
[----:B------:R-:W-:Y:S01]  /*8e30*/  FFMA R3, R27, R34, R3 ;  /* 0x000000221b037223 */ /* 0x000fe20000000003 */
[----:B------:R-:W-:Y:S01]  /*8e40*/  LOP3.LUT R39, R39, 0xffff0000, RZ, 0xc0, !PT ;  /* 0xffff000027277812 */ /* 0x000fe200078ec0ff */
[----:B------:R-:W-:Y:S01]  /*8e50*/  FFMA R15, R27, R35, R15 ;  /* 0x000000231b0f7223 */ /* 0x000fe2000000000f */
[----:B------:R-:W-:Y:S01]  /*8e60*/  F2FP.BF16.F32.PACK_AB R5, R7, R6 ;  /* 0x000000060705723e */ /* 0x000fe200000010ff */
[----:B------:R-:W-:Y:S01]  /*8e70*/  FMUL R19, R24, R19 ;  /* 0x0000001318137220 */ /* 0x000fe20000400000 */
[----:B------:R-:W-:Y:S01]  /*8e80*/  F2FP.BF16.F32.PACK_AB R6, R9, R8 ;  /* 0x000000080906723e */ /* 0x000fe200000010ff */
        /* <DEDUP_REMOVED lines=34> */
.L_x_152:
[----:B------:R-:W-:Y:S05]  /*90b0*/  BSYNC.RECONVERGENT B0 ;  /* 0x0000000000007941 */ /* 0x000fea0003800200 */
.L_x_151:
[----:B------:R-:W-:Y:S01]  /*90c0*/  BAR.SYNC.DEFER_BLOCKING 0x1, 0x80 ;  /* 0x0042000000007b1d */ /* 0x000fe20000010000 */
[----:B------:R-:W-:Y:S01]  /*90d0*/  UISETP.NE.AND UP0, UPT, UR52, -0x4, UPT ;  /* 0xfffffffc3400788c */ /* 0x000fe2000bf05270 */
[----:B------:R-:W-:Y:S08]  /*90e0*/  IADD3 R22, PT, PT, R22, 0x1, RZ ;  /* 0x0000000116167810 */ /* 0x000ff00007ffe0ff */
[----:B------:R-:W-:Y:S05]  /*90f0*/  BRA.U !UP0, `(.L_x_153) ;  /* 0x0000000108287547 */ /* 0x000fea000b800000 */
[----:B------:R-:W-:Y:S01]  /*9100*/  ISETP.NE.AND P0, PT, R61, RZ, PT ;  /* 0x000000ff3d00720c */ /* 0x000fe20003f05270 */
[----:B------:R-:W-:Y:S01]  /*9110*/  IMAD.U32 R2, RZ, RZ, UR46 ;  /* 0x0000002eff027e24 */ /* 0x000fe2000f8e00ff */
[----:B------:R-:W-:Y:S01]  /*9120*/  UIADD3 UR4, UPT, UPT, UR46, 0x1, URZ ;  /* 0x000000012e047890 */ /* 0x000fe2000fffe0ff */
[----:B------:R-:W-:Y:S03]  /*9130*/  IMAD.U32 R0, RZ, RZ, UR47 ;  /* 0x0000002fff007e24 */ /* 0x000fe6000f8e00ff */
[----:B------:R-:W-:Y:S04]  /*9140*/  UISETP.NE.AND UP0, UPT, UR4, 0x4, UPT ;  /* 0x000000040400788c */ /* 0x000fe8000bf05270 */
[----:B------:R-:W-:Y:S03]  /*9150*/  USEL UR46, UR4, URZ, UP0 ;  /* 0x000000ff042e7287 */ /* 0x000fe60008000000 */
[----:B------:R-:W-:Y:S05]  /*9160*/  @P0 LEA R2, R2, UR43, 0x3 ;  /* 0x0000002b02020c11 */ /* 0x000fea000f8e18ff */
[----:B------:R-:W-:Y:S05]  /*9170*/  @P0 VIADD R2, R2, 0xf0 ;  /* 0x000000f002020836 */ /* 0x000fea0000000000 */
[----:B------:R-:W-:Y:S04]  /*9180*/  @P0 PRMT R0, R0, 0x654, R2 ;  /* 0x0000065400000816 */ /* 0x000fe80000000002 */
[----:B------:R2:W-:Y:S03]  /*9190*/  @P0 SYNCS.ARRIVE.TRANS64.RED.A1T0 RZ, [R0+URZ], RZ ;  /* 0x000000ff00ff09a7 */ /* 0x0005e600081004ff */
.L_x_153:
[----:B------:R-:W-:Y:S01]  /*91a0*/  R2UR UR4, R50 ;  /* 0x00000000320472ca */ /* 0x000fe200000e0000 */
[----:B------:R-:W-:Y:S01]  /*91b0*/  UISETP.NE.AND UP0, UPT, UR62, URZ, UPT ;  /* 0x000000ff3e00728c */ /* 0x000fe2000bf05270 */
[----:B------:R-:W-:Y:S01]  /*91c0*/  ISETP.NE.AND P0, PT, R55, 0x2, PT ;  /* 0x000000023700780c */ /* 0x000fe20003f05270 */
[----:B------:R-:W-:Y:S01]  /*91d0*/  UIADD3 UR24, UPT, UPT, UR37, UR63, URZ ;  /* 0x0000003f25187290 */ /* 0x000fe2000fffe0ff */
[----:B------:R-:W-:Y:S01]  /*91e0*/  ISETP.NE.AND P1, PT, R22, 0x4, PT ;  /* 0x000000041600780c */ /* 0x000fe20003f25270 */
[----:B------:R-:W-:Y:S01]  /*91f0*/  UIADD3 UR52, UPT, UPT, UR52, 0x4, URZ ;  /* 0x0000000434347890 */ /* 0x000fe2000fffe0ff */
[----:B------:R-:W-:Y:S01]  /*9200*/  SEL R2, RZ, 0x1, P0 ;  /* 0x00000001ff027807 */ /* 0x000fe20000000000 */
[----:B------:R-:W-:Y:S01]  /*9210*/  UMOV UR36, UR61 ;  /* 0x0000003d00247c82 */ /* 0x000fe20008000000 */
[----:B--2---:R-:W-:Y:S02]  /*9220*/  SEL R0, RZ, 0x1, P1 ;  /* 0x00000001ff007807 */ /* 0x004fe40000800000 */
[----:B------:R-:W-:Y:S02]  /*9230*/  LOP3.LUT R57, R57, R2, RZ, 0x3c, !PT ;  /* 0x0000000239397212 */ /* 0x000fe400078e3cff */
[----:B------:R-:W-:Y:S01]  /*9240*/  LOP3.LUT R58, R58, R0, RZ, 0x3c, !PT ;  /* 0x000000003a3a7212 */ /* 0x000fe200078e3cff */
[----:B------:R-:W-:Y:S01]  /*9250*/  UIADD3 UR20, UPT, UPT, UR38, UR4, URZ ;  /* 0x0000000426147290 */ /* 0x000fe2000fffe0ff */
[----:B------:R-:W-:Y:S02]  /*9260*/  SEL R55, R55, RZ, P0 ;  /* 0x000000ff37377207 */ /* 0x000fe40000000000 */
[----:B------:R-:W-:Y:S01]  /*9270*/  SEL R22, R22, RZ, P1 ;  /* 0x000000ff16167207 */ /* 0x000fe20000800000 */
[----:B------:R-:W-:Y:S08]  /*9280*/  BRA.U UP0, `(.L_x_154) ;  /* 0xffffffcd005c7547 */ /* 0x000ff0000b83ffff */
[----:B------:R-:W-:-:S13]  /*9290*/  R2UR UR4, R51 ;  /* 0x00000000330472ca */ /* 0x000fda00000e0000 */
[----:B------:R-:W-:-:S09]  /*92a0*/  UISETP.NE.AND UP0, UPT, UR4, URZ, UPT ;  /* 0x000000ff0400728c */ /* 0x000fd2000bf05270 */
[----:B------:R-:W-:Y:S05]  /*92b0*/  BRA.U !UP0, `(.L_x_155) ;  /* 0x0000000108487547 */ /* 0x000fea000b800000 */
[----:B------:R-:W2:Y:S02]  /*92c0*/  LDCU.64 UR4, c[0x0][0x890] ;  /* 0x00011200ff0477ac */ /* 0x000ea40008000a00 */
[----:B--2---:R-:W-:-:S04]  /*92d0*/  UISETP.NE.U32.AND UP0, UPT, UR4, URZ, UPT ;  /* 0x000000ff0400728c */ /* 0x004fc8000bf05070 */
[----:B------:R-:W-:-:S09]  /*92e0*/  UISETP.NE.AND.EX UP0, UPT, UR5, URZ, UPT, UP0 ;  /* 0x000000ff0500728c */ /* 0x000fd2000bf05300 */
[----:B------:R-:W-:Y:S05]  /*92f0*/  BRA.U UP0, `(.L_x_156) ;  /* 0x00000001000c7547 */ /* 0x000fea000b800000 */
[----:B------:R-:W-:-:S13]  /*9300*/  FSETP.NEU.AND P0, PT, R27, RZ, PT ;  /* 0x000000ff1b00720b */ /* 0x000fda0003f0d000 */
[----:B------:R-:W-:Y:S05]  /*9310*/  @!P0 EXIT ;  /* 0x000000000000894d */ /* 0x000fea0003800000 */
[----:B------:R-:W-:Y:S05]  /*9320*/  BRA `(.L_x_155) ;  /* 0x00000000002c7947 */ /* 0x000fea0003800000 */
.L_x_156:
[----:B------:R-:W-:Y:S01]  /*9330*/  ISETP.NE.AND P0, PT, R54, RZ, PT ;  /* 0x000000ff3600720c */ /* 0x000fe20003f05270 */
[----:B------:R-:W-:-:S12]  /*9340*/  BSSY.RECONVERGENT B0, `(.L_x_155) ;  /* 0x0000009000007945 */ /* 0x000fd80003800200 */
[----:B------:R-:W-:Y:S05]  /*9350*/  @P0 BRA `(.L_x_157) ;  /* 0x0000000000140947 */ /* 0x000fea0003800000 */
[----:B------:R-:W2:Y:S02]  /*9360*/  LDCU.64 UR4, c[0x0][0x888] ;  /* 0x00011100ff0477ac */ /* 0x000ea40008000a00 */
[----:B--2---:R-:W-:-:S04]  /*9370*/  ISETP.NE.U32.AND P0, PT, RZ, UR4, PT ;  /* 0x00000004ff007c0c */ /* 0x004fc8000bf05070 */
[----:B------:R-:W-:-:S13]  /*9380*/  ISETP.NE.AND.EX P0, PT, RZ, UR5, PT, P0 ;  /* 0x00000005ff007c0c */ /* 0x000fda000bf05300 */
[----:B------:R-:W-:Y:S05]  /*9390*/  @!P0 EXIT ;  /* 0x000000000000894d */ /* 0x000fea0003800000 */
[----:B------:R-:W-:Y:S05]  /*93a0*/  BRA `(.L_x_158) ;  /* 0x0000000000087947 */ /* 0x000fea0003800000 */
.L_x_157:
[----:B------:R-:W-:-:S13]  /*93b0*/  FSETP.NEU.AND P0, PT, R27, RZ, PT ;  /* 0x000000ff1b00720b */ /* 0x000fda0003f0d000 */
[----:B------:R-:W-:Y:S05]  /*93c0*/  @!P0 EXIT ;  /* 0x000000000000894d */ /* 0x000fea0003800000 */
.L_x_158:
[----:B------:R-:W-:Y:S05]  /*93d0*/  BSYNC.RECONVERGENT B0 ;  /* 0x0000000000007941 */ /* 0x000fea0003800200 */
.L_x_155:
[----:B------:R-:W-:Y:S01]  /*93e0*/  ULEA UR4, UR46, UR43, 0x3 ;  /* 0x0000002b2e047291 */ /* 0x000fe2000f8e18ff */
[----:B------:R-:W-:-:S04]  /*93f0*/  DEPBAR.LE SB0, 0x0 ;  /* 0x000080000000791a */ /* 0x000fc80000000000 */
[----:B------:R-:W-:-:S04]  /*9400*/  UIADD3 UR4, UPT, UPT, UR4, 0xf0, URZ ;  /* 0x000000f004047890 */ /* 0x000fc8000fffe0ff */
[----:B------:R-:W-:-:S09]  /*9410*/  UPRMT UR4, UR47, 0x654, UR4 ;  /* 0x000006542f047896 */ /* 0x000fd20008000004 */
[----:B------:R-:W-:Y:S01]  /*9420*/  SYNCS.ARRIVE.TRANS64.RED.A1T0 RZ, [UR4], RZ ;  /* 0x000000ffffff79a7 */ /* 0x000fe20008100404 */
[----:B------:R-:W-:Y:S05]  /*9430*/  EXIT ;  /* 0x000000000000794d */ /* 0x000fea0003800000 */
.L_x_25:
[----:B--2---:R2:W3:Y:S02]  /*9440*/  SYNCS.PHASECHK.TRANS64.TRYWAIT P0, [R0+URZ+0x190], R2 ;  /* 0x00019002000075a7 */ /* 0x0044e400080011ff */
[----:B---3--:R-:W-:Y:S05]  /*9450*/  @!P0 NANOSLEEP.SYNCS 0x989680 ;  /* 0x009896800000895d */ /* 0x008fea0003900000 */
[----:B------:R-:W3:Y:S02]  /*9460*/  @!P0 SYNCS.PHASECHK.TRANS64 P0, [R0+URZ+0x190], R2 ;  /* 0x00019002000085a7 */ /* 0x000ee400080010ff */
[----:B---3--:R-:W-:Y:S05]  /*9470*/  @!P0 BRA `(.L_x_25) ;  /* 0xfffffffc00f08947 */ /* 0x008fea000383ffff */
[----:B------:R-:W-:Y:S05]  /*9480*/  BRA `(.L_x_159) ;  /* 0xffffff8400b87947 */ /* 0x000fea000383ffff */
.L_x_28:
[----:B-1----:R-:W-:-:S07]  /*9490*/  MOV R0, UR33 ;  /* 0x0000002100007c02 */ /* 0x002fce0008000f00 */
.L_x_160:
[----:B-1----:R1:W2:Y:S02]  /*94a0*/  SYNCS.PHASECHK.TRANS64.TRYWAIT P0, [R0+URZ+0x68], R3 ;  /* 0x00006803000075a7 */ /* 0x0022a400080011ff */
[----:B--2---:R-:W-:Y:S05]  /*94b0*/  @!P0 NANOSLEEP.SYNCS 0x989680 ;  /* 0x009896800000895d */ /* 0x004fea0003900000 */
[----:B------:R-:W2:Y:S02]  /*94c0*/  @!P0 SYNCS.PHASECHK.TRANS64 P0, [R0+URZ+0x68], R3 ;  /* 0x00006803000085a7 */ /* 0x000ea400080010ff */
[----:B--2---:R-:W-:Y:S05]  /*94d0*/  @!P0 BRA `(.L_x_160) ;  /* 0xfffffffc00f08947 */ /* 0x004fea000383ffff */
[----:B------:R-:W-:Y:S05]  /*94e0*/  BRA `(.L_x_27) ;  /* 0xffffff8800107947 */ /* 0x000fea000383ffff */
.L_x_35:
[----:B-1----:R-:W-:-:S07]  /*94f0*/  MOV R0, UR17 ;  /* 0x0000001100007c02 */ /* 0x002fce0008000f00 */
.L_x_161:
[----:B-1----:R1:W2:Y:S02]  /*9500*/  SYNCS.PHASECHK.TRANS64.TRYWAIT P0, [R0+URZ+0x68], R3 ;  /* 0x00006803000075a7 */ /* 0x0022a400080011ff */
[----:B--2---:R-:W-:Y:S05]  /*9510*/  @!P0 NANOSLEEP.SYNCS 0x989680 ;  /* 0x009896800000895d */ /* 0x004fea0003900000 */
[----:B------:R-:W2:Y:S02]  /*9520*/  @!P0 SYNCS.PHASECHK.TRANS64 P0, [R0+URZ+0x68], R3 ;  /* 0x00006803000085a7 */ /* 0x000ea400080010ff */
[----:B--2---:R-:W-:Y:S05]  /*9530*/  @!P0 BRA `(.L_x_161) ;  /* 0xfffffffc00f08947 */ /* 0x004fea000383ffff */
[----:B------:R-:W-:Y:S05]  /*9540*/  BRA `(.L_x_34) ;  /* 0xffffff8800d07947 */ /* 0x000fea000383ffff */
.L_x_40:
[----:B-1----:R1:W2:Y:S02]  /*9550*/  SYNCS.PHASECHK.TRANS64.TRYWAIT P0, [R3+URZ+0x120], R0 ;  /* 0x00012000030075a7 */ /* 0x0022a400080011ff */
[----:B--2---:R-:W-:Y:S05]  /*9560*/  @!P0 NANOSLEEP.SYNCS 0x989680 ;  /* 0x009896800000895d */ /* 0x004fea0003900000 */
[----:B------:R-:W2:Y:S02]  /*9570*/  @!P0 SYNCS.PHASECHK.TRANS64 P0, [R3+URZ+0x120], R0 ;  /* 0x00012000030085a7 */ /* 0x000ea400080010ff */
[----:B--2---:R-:W-:Y:S05]  /*9580*/  @!P0 BRA `(.L_x_40) ;  /* 0xfffffffc00f08947 */ /* 0x004fea000383ffff */
[----:B------:R-:W-:Y:S05]  /*9590*/  BRA `(.L_x_162) ;  /* 0xffffff8c00787947 */ /* 0x000fea000383ffff */
.L_x_44:
[----:B------:R-:W-:-:S07]  /*95a0*/  MOV R0, UR4 ;  /* 0x0000000400007c02 */ /* 0x000fce0008000f00 */
.L_x_163:
[----:B-1----:R1:W2:Y:S02]  /*95b0*/  SYNCS.PHASECHK.TRANS64.TRYWAIT P0, [R0+URZ], R2 ;  /* 0x00000002000075a7 */ /* 0x0022a400080011ff */
[----:B--2---:R-:W-:Y:S05]  /*95c0*/  @!P0 NANOSLEEP.SYNCS 0x989680 ;  /* 0x009896800000895d */ /* 0x004fea0003900000 */
[----:B------:R-:W2:Y:S02]  /*95d0*/  @!P0 SYNCS.PHASECHK.TRANS64 P0, [R0+URZ], R2 ;  /* 0x00000002000085a7 */ /* 0x000ea400080010ff */
[----:B--2---:R-:W-:Y:S05]  /*95e0*/  @!P0 BRA `(.L_x_163) ;  /* 0xfffffffc00f08947 */ /* 0x004fea000383ffff */
[----:B------:R-:W-:Y:S05]  /*95f0*/  BRA `(.L_x_164) ;  /* 0xffffff9400207947 */ /* 0x000fea000383ffff */
.L_x_45:
[----:B------:R-:W-:-:S07]  /*9600*/  MOV R0, UR5 ;  /* 0x0000000500007c02 */ /* 0x000fce0008000f00 */
.L_x_165:
[----:B-1----:R1:W2:Y:S02]  /*9610*/  SYNCS.PHASECHK.TRANS64.TRYWAIT P0, [R0+URZ], R3 ;  /* 0x00000003000075a7 */ /* 0x0022a400080011ff */
[----:B--2---:R-:W-:Y:S05]  /*9620*/  @!P0 NANOSLEEP.SYNCS 0x989680 ;  /* 0x009896800000895d */ /* 0x004fea0003900000 */
[----:B------:R-:W2:Y:S02]  /*9630*/  @!P0 SYNCS.PHASECHK.TRANS64 P0, [R0+URZ], R3 ;  /* 0x00000003000085a7 */ /* 0x000ea400080010ff */
[----:B--2---:R-:W-:Y:S05]  /*9640*/  @!P0 BRA `(.L_x_165) ;  /* 0xfffffffc00f08947 */ /* 0x004fea000383ffff */
[----:B------:R-:W-:Y:S05]  /*9650*/  BRA `(.L_x_166) ;  /* 0xffffff94002c7947 */ /* 0x000fea000383ffff */
.L_x_46:
[----:B------:R-:W-:-:S07]  /*9660*/  MOV R0, UR5 ;  /* 0x0000000500007c02 */ /* 0x000fce0008000f00 */
.L_x_167:
[----:B-1----:R1:W2:Y:S02]  /*9670*/  SYNCS.PHASECHK.TRANS64.TRYWAIT P0, [R0+URZ], R3 ;  /* 0x00000003000075a7 */ /* 0x0022a400080011ff */
[----:B--2---:R-:W-:Y:S05]  /*9680*/  @!P0 NANOSLEEP.SYNCS 0x989680 ;  /* 0x009896800000895d */ /* 0x004fea0003900000 */
[----:B------:R-:W2:Y:S02]  /*9690*/  @!P0 SYNCS.PHASECHK.TRANS64 P0, [R0+URZ], R3 ;  /* 0x00000003000085a7 */ /* 0x000ea400080010ff */
[----:B--2---:R-:W-:Y:S05]  /*96a0*/  @!P0 BRA `(.L_x_167) ;  /* 0xfffffffc00f08947 */ /* 0x004fea000383ffff */
[----:B------:R-:W-:Y:S05]  /*96b0*/  BRA `(.L_x_168) ;  /* 0xffffff9400387947 */ /* 0x000fea000383ffff */
.L_x_47:
[----:B------:R-:W-:-:S07]  /*96c0*/  MOV R0, UR5 ;  /* 0x0000000500007c02 */ /* 0x000fce0008000f00 */
.L_x_169:
[----:B-1----:R1:W2:Y:S02]  /*96d0*/  SYNCS.PHASECHK.TRANS64.TRYWAIT P0, [R0+URZ], R3 ;  /* 0x00000003000075a7 */ /* 0x0022a400080011ff */
[----:B--2---:R-:W-:Y:S05]  /*96e0*/  @!P0 NANOSLEEP.SYNCS 0x989680 ;  /* 0x009896800000895d */ /* 0x004fea0003900000 */
[----:B------:R-:W2:Y:S02]  /*96f0*/  @!P0 SYNCS.PHASECHK.TRANS64 P0, [R0+URZ], R3 ;  /* 0x00000003000085a7 */ /* 0x000ea400080010ff */
[----:B--2---:R-:W-:Y:S05]  /*9700*/  @!P0 BRA `(.L_x_169) ;  /* 0xfffffffc00f08947 */ /* 0x004fea000383ffff */
[----:B------:R-:W-:Y:S05]  /*9710*/  BRA `(.L_x_170) ;  /* 0xffffff9400447947 */ /* 0x000fea000383ffff */
.L_x_48:
[----:B------:R-:W-:-:S07]  /*9720*/  MOV R0, UR5 ;  /* 0x0000000500007c02 */ /* 0x000fce0008000f00 */
.L_x_171:
[----:B-1----:R1:W2:Y:S02]  /*9730*/  SYNCS.PHASECHK.TRANS64.TRYWAIT P0, [R0+URZ], R3 ;  /* 0x00000003000075a7 */ /* 0x0022a400080011ff */
[----:B--2---:R-:W-:Y:S05]  /*9740*/  @!P0 NANOSLEEP.SYNCS 0x989680 ;  /* 0x009896800000895d */ /* 0x004fea0003900000 */
[----:B------:R-:W2:Y:S02]  /*9750*/  @!P0 SYNCS.PHASECHK.TRANS64 P0, [R0+URZ], R3 ;  /* 0x00000003000085a7 */ /* 0x000ea400080010ff */
[----:B--2---:R-:W-:Y:S05]  /*9760*/  @!P0 BRA `(.L_x_171) ;  /* 0xfffffffc00f08947 */ /* 0x004fea000383ffff */
[----:B------:R-:W-:Y:S05]  /*9770*/  BRA `(.L_x_172) ;  /* 0xffffff9400507947 */ /* 0x000fea000383ffff */
.L_x_49:
[----:B------:R-:W-:-:S07]  /*9780*/  MOV R0, UR5 ;  /* 0x0000000500007c02 */ /* 0x000fce0008000f00 */
.L_x_173:
[----:B-1----:R1:W2:Y:S02]  /*9790*/  SYNCS.PHASECHK.TRANS64.TRYWAIT P0, [R0+URZ], R3 ;  /* 0x00000003000075a7 */ /* 0x0022a400080011ff */
[----:B--2---:R-:W-:Y:S05]  /*97a0*/  @!P0 NANOSLEEP.SYNCS 0x989680 ;  /* 0x009896800000895d */ /* 0x004fea0003900000 */
[----:B------:R-:W2:Y:S02]  /*97b0*/  @!P0 SYNCS.PHASECHK.TRANS64 P0, [R0+URZ], R3 ;  /* 0x00000003000085a7 */ /* 0x000ea400080010ff */
[----:B--2---:R-:W-:Y:S05]  /*97c0*/  @!P0 BRA `(.L_x_173) ;  /* 0xfffffffc00f08947 */ /* 0x004fea000383ffff */
[----:B------:R-:W-:Y:S05]  /*97d0*/  BRA `(.L_x_174) ;  /* 0xffffff94005c7947 */ /* 0x000fea000383ffff */
.L_x_50:
[----:B------:R-:W-:-:S07]  /*97e0*/  MOV R0, UR5 ;  /* 0x0000000500007c02 */ /* 0x000fce0008000f00 */
.L_x_175:
[----:B-1----:R1:W2:Y:S02]  /*97f0*/  SYNCS.PHASECHK.TRANS64.TRYWAIT P0, [R0+URZ], R3 ;  /* 0x00000003000075a7 */ /* 0x0022a400080011ff */
[----:B--2---:R-:W-:Y:S05]  /*9800*/  @!P0 NANOSLEEP.SYNCS 0x989680 ;  /* 0x009896800000895d */ /* 0x004fea0003900000 */
[----:B------:R-:W2:Y:S02]  /*9810*/  @!P0 SYNCS.PHASECHK.TRANS64 P0, [R0+URZ], R3 ;  /* 0x00000003000085a7 */ /* 0x000ea400080010ff */
[----:B--2---:R-:W-:Y:S05]  /*9820*/  @!P0 BRA `(.L_x_175) ;  /* 0xfffffffc00f08947 */ /* 0x004fea000383ffff */
[----:B------:R-:W-:Y:S05]  /*9830*/  BRA `(.L_x_176) ;  /* 0xffffff9400687947 */ /* 0x000fea000383ffff */
.L_x_51:
[----:B------:R-:W-:-:S07]  /*9840*/  MOV R0, UR5 ;  /* 0x0000000500007c02 */ /* 0x000fce0008000f00 */
.L_x_177:
[----:B-1----:R1:W2:Y:S02]  /*9850*/  SYNCS.PHASECHK.TRANS64.TRYWAIT P0, [R0+URZ], R3 ;  /* 0x00000003000075a7 */ /* 0x0022a400080011ff */
[----:B--2---:R-:W-:Y:S05]  /*9860*/  @!P0 NANOSLEEP.SYNCS 0x989680 ;  /* 0x009896800000895d */ /* 0x004fea0003900000 */
[----:B------:R-:W2:Y:S02]  /*9870*/  @!P0 SYNCS.PHASECHK.TRANS64 P0, [R0+URZ], R3 ;  /* 0x00000003000085a7 */ /* 0x000ea400080010ff */
[----:B--2---:R-:W-:Y:S05]  /*9880*/  @!P0 BRA `(.L_x_177) ;  /* 0xfffffffc00f08947 */ /* 0x004fea000383ffff */
[----:B------:R-:W-:Y:S05]  /*9890*/  BRA `(.L_x_178) ;  /* 0xffffff9400747947 */ /* 0x000fea000383ffff */
.L_x_52:
[----:B------:R-:W-:-:S07]  /*98a0*/  MOV R0, UR5 ;  /* 0x0000000500007c02 */ /* 0x000fce0008000f00 */
.L_x_179:
[----:B-1----:R1:W2:Y:S02]  /*98b0*/  SYNCS.PHASECHK.TRANS64.TRYWAIT P0, [R0+URZ], R3 ;  /* 0x00000003000075a7 */ /* 0x0022a400080011ff */
[----:B--2---:R-:W-:Y:S05]  /*98c0*/  @!P0 NANOSLEEP.SYNCS 0x989680 ;  /* 0x009896800000895d */ /* 0x004fea0003900000 */
[----:B------:R-:W2:Y:S02]  /*98d0*/  @!P0 SYNCS.PHASECHK.TRANS64 P0, [R0+URZ], R3 ;  /* 0x00000003000085a7 */ /* 0x000ea400080010ff */
[----:B--2---:R-:W-:Y:S05]  /*98e0*/  @!P0 BRA `(.L_x_179) ;  /* 0xfffffffc00f08947 */ /* 0x004fea000383ffff */
[----:B------:R-:W-:Y:S05]  /*98f0*/  BRA `(.L_x_180) ;  /* 0xffffff9400807947 */ /* 0x000fea000383ffff */
.L_x_53:
[----:B------:R-:W-:-:S07]  /*9900*/  MOV R0, UR5 ;  /* 0x0000000500007c02 */ /* 0x000fce0008000f00 */
.L_x_181:
[----:B-1----:R1:W2:Y:S02]  /*9910*/  SYNCS.PHASECHK.TRANS64.TRYWAIT P0, [R0+URZ], R3 ;  /* 0x00000003000075a7 */ /* 0x0022a400080011ff */
[----:B--2---:R-:W-:Y:S05]  /*9920*/  @!P0 NANOSLEEP.SYNCS 0x989680 ;  /* 0x009896800000895d */ /* 0x004fea0003900000 */
[----:B------:R-:W2:Y:S02]  /*9930*/  @!P0 SYNCS.PHASECHK.TRANS64 P0, [R0+URZ], R3 ;  /* 0x00000003000085a7 */ /* 0x000ea400080010ff */
[----:B--2---:R-:W-:Y:S05]  /*9940*/  @!P0 BRA `(.L_x_181) ;  /* 0xfffffffc00f08947 */ /* 0x004fea000383ffff */
[----:B------:R-:W-:Y:S05]  /*9950*/  BRA `(.L_x_182) ;  /* 0xffffff94008c7947 */ /* 0x000fea000383ffff */
.L_x_54:
[----:B------:R-:W-:-:S07]  /*9960*/  MOV R0, UR5 ;  /* 0x0000000500007c02 */ /* 0x000fce0008000f00 */
.L_x_183:
[----:B-1----:R1:W2:Y:S02]  /*9970*/  SYNCS.PHASECHK.TRANS64.TRYWAIT P0, [R0+URZ], R3 ;  /* 0x00000003000075a7 */ /* 0x0022a400080011ff */
[----:B--2---:R-:W-:Y:S05]  /*9980*/  @!P0 NANOSLEEP.SYNCS 0x989680 ;  /* 0x009896800000895d */ /* 0x004fea0003900000 */
[----:B------:R-:W2:Y:S02]  /*9990*/  @!P0 SYNCS.PHASECHK.TRANS64 P0, [R0+URZ], R3 ;  /* 0x00000003000085a7 */ /* 0x000ea400080010ff */
[----:B--2---:R-:W-:Y:S05]  /*99a0*/  @!P0 BRA `(.L_x_183) ;  /* 0xfffffffc00f08947 */ /* 0x004fea000383ffff */
[----:B------:R-:W-:Y:S05]  /*99b0*/  BRA `(.L_x_184) ;  /* 0xffffff9400987947 */ /* 0x000fea000383ffff */
.L_x_55:
[----:B------:R-:W-:-:S07]  /*99c0*/  MOV R0, UR5 ;  /* 0x0000000500007c02 */ /* 0x000fce0008000f00 */
.L_x_185:
[----:B-1----:R1:W2:Y:S02]  /*99d0*/  SYNCS.PHASECHK.TRANS64.TRYWAIT P0, [R0+URZ], R3 ;  /* 0x00000003000075a7 */ /* 0x0022a400080011ff */
[----:B--2---:R-:W-:Y:S05]  /*99e0*/  @!P0 NANOSLEEP.SYNCS 0x989680 ;  /* 0x009896800000895d */ /* 0x004fea0003900000 */
[----:B------:R-:W2:Y:S02]  /*99f0*/  @!P0 SYNCS.PHASECHK.TRANS64 P0, [R0+URZ], R3 ;  /* 0x00000003000085a7 */ /* 0x000ea400080010ff */
[----:B--2---:R-:W-:Y:S05]  /*9a00*/  @!P0 BRA `(.L_x_185) ;  /* 0xfffffffc00f08947 */ /* 0x004fea000383ffff */
[----:B------:R-:W-:Y:S05]  /*9a10*/  BRA `(.L_x_186) ;  /* 0xffffff9400a47947 */ /* 0x000fea000383ffff */
.L_x_58:
[----:B-1----:R1:W2:Y:S02]  /*9a20*/  SYNCS.PHASECHK.TRANS64.TRYWAIT P0, [R2+URZ+0x180], R4 ;  /* 0x00018004020075a7 */ /* 0x0022a400080011ff */
[----:B--2---:R-:W-:Y:S05]  /*9a30*/  @!P0 NANOSLEEP.SYNCS 0x989680 ;  /* 0x009896800000895d */ /* 0x004fea0003900000 */
[----:B------:R-:W2:Y:S02]  /*9a40*/  @!P0 SYNCS.PHASECHK.TRANS64 P0, [R2+URZ+0x180], R4 ;  /* 0x00018004020085a7 */ /* 0x000ea400080010ff */
[----:B--2---:R-:W-:Y:S05]  /*9a50*/  @!P0 BRA `(.L_x_58) ;  /* 0xfffffffc00f08947 */ /* 0x004fea000383ffff */
[----:B------:R-:W-:Y:S05]  /*9a60*/  BRA `(.L_x_187) ;  /* 0xffffff9800007947 */ /* 0x000fea000383ffff */
.L_x_59:
[----:B------:R-:W-:-:S07]  /*9a70*/  MOV R2, UR4 ;  /* 0x0000000400027c02 */ /* 0x000fce0008000f00 */
.L_x_188:
[----:B-1----:R1:W2:Y:S02]  /*9a80*/  SYNCS.PHASECHK.TRANS64.TRYWAIT P0, [R2+URZ+0x130], R5 ;  /* 0x00013005020075a7 */ /* 0x0022a400080011ff */
[----:B--2---:R-:W-:Y:S05]  /*9a90*/  @!P0 NANOSLEEP.SYNCS 0x989680 ;  /* 0x009896800000895d */ /* 0x004fea0003900000 */
[----:B------:R-:W2:Y:S02]  /*9aa0*/  @!P0 SYNCS.PHASECHK.TRANS64 P0, [R2+URZ+0x130], R5 ;  /* 0x00013005020085a7 */ /* 0x000ea400080010ff */
[----:B--2---:R-:W-:Y:S05]  /*9ab0*/  @!P0 BRA `(.L_x_188) ;  /* 0xfffffffc00f08947 */ /* 0x004fea000383ffff */
[----:B------:R-:W-:Y:S05]  /*9ac0*/  BRA `(.L_x_189) ;  /* 0xffffff9800107947 */ /* 0x000fea000383ffff */
.L_x_60:
[----:B-1----:R1:W2:Y:S02]  /*9ad0*/  SYNCS.PHASECHK.TRANS64.TRYWAIT P1, [R2+URZ+0x120], R4 ;  /* 0x00012004020075a7 */ /* 0x0022a400080211ff */
[----:B--2---:R-:W-:Y:S05]  /*9ae0*/  @!P1 NANOSLEEP.SYNCS 0x989680 ;  /* 0x009896800000995d */ /* 0x004fea0003900000 */
[----:B------:R-:W2:Y:S02]  /*9af0*/  @!P1 SYNCS.PHASECHK.TRANS64 P1, [R2+URZ+0x120], R4 ;  /* 0x00012004020095a7 */ /* 0x000ea400080210ff */
[----:B--2---:R-:W-:Y:S05]  /*9b00*/  @!P1 BRA `(.L_x_60) ;  /* 0xfffffffc00f09947 */ /* 0x004fea000383ffff */
[----:B------:R-:W-:Y:S05]  /*9b10*/  BRA `(.L_x_190) ;  /* 0xffffff9800407947 */ /* 0x000fea000383ffff */
.L_x_63:
[----:B------:R-:W-:-:S07]  /*9b20*/  MOV R0, UR4 ;  /* 0x0000000400007c02 */ /* 0x000fce0008000f00 */
.L_x_191:
[----:B-1----:R1:W2:Y:S02]  /*9b30*/  SYNCS.PHASECHK.TRANS64.TRYWAIT P0, [R0+URZ+0x130], R2 ;  /* 0x00013002000075a7 */ /* 0x0022a400080011ff */
[----:B--2---:R-:W-:Y:S05]  /*9b40*/  @!P0 NANOSLEEP.SYNCS 0x989680 ;  /* 0x009896800000895d */ /* 0x004fea0003900000 */
[----:B------:R-:W2:Y:S02]  /*9b50*/  @!P0 SYNCS.PHASECHK.TRANS64 P0, [R0+URZ+0x130], R2 ;  /* 0x00013002000085a7 */ /* 0x000ea400080010ff */
[----:B--2---:R-:W-:Y:S05]  /*9b60*/  @!P0 BRA `(.L_x_191) ;  /* 0xfffffffc00f08947 */ /* 0x004fea000383ffff */
[----:B------:R-:W-:Y:S05]  /*9b70*/  BRA `(.L_x_62) ;  /* 0xffffff9800947947 */ /* 0x000fea000383ffff */
.L_x_72:
[----:B-1----:R-:W-:-:S04]  /*9b80*/  MOV R5, UR5 ;  /* 0x0000000500057c02 */ /* 0x002fc80008000f00 */
[----:B------:R1:W2:Y:S03]  /*9b90*/  SYNCS.PHASECHK.TRANS64.TRYWAIT P0, [R5+URZ+0x8], R6 ;  /* 0x00000806050075a7 */ /* 0x0002a600080011ff */
[----:B--2---:R-:W-:Y:S05]  /*9ba0*/  @!P0 NANOSLEEP.SYNCS 0x989680 ;  /* 0x009896800000895d */ /* 0x004fea0003900000 */
[----:B------:R-:W2:Y:S02]  /*9bb0*/  @!P0 SYNCS.PHASECHK.TRANS64 P0, [R5+URZ+0x8], R6 ;  /* 0x00000806050085a7 */ /* 0x000ea400080010ff */
[----:B--2---:R-:W-:Y:S05]  /*9bc0*/  @!P0 BRA `(.L_x_72) ;  /* 0xfffffffc00ec8947 */ /* 0x004fea000383ffff */
[----:B------:R-:W-:Y:S05]  /*9bd0*/  BRA `(.L_x_71) ;  /* 0xffffff9c00487947 */ /* 0x000fea000383ffff */
.L_x_74:
[----:B------:R-:W-:Y:S01]  /*9be0*/  BSSY B0, `(.L_x_192) ;  /* 0x0000006000007945 */ /* 0x000fe20003800000 */
[----:B------:R-:W-:-:S07]  /*9bf0*/  MOV R15, 0xffffffff ;  /* 0xffffffff000f7802 */ /* 0x000fce0000000f00 */
[----:B-1---5:R-:W-:Y:S05]  /*9c00*/  WARPSYNC.COLLECTIVE R15, `(.L_x_193) ;  /* 0x000000000f0c7348 */ /* 0x022fea0003c00000 */
[----:B------:R-:W-:Y:S02]  /*9c10*/  ELECT P6, UR79, PT ;  /* 0x00000000004f782f */ /* 0x000fe400038c0000 */
[----:B------:R-:W-:Y:S01]  /*9c20*/  MOV R14, UR79 ;  /* 0x0000004f000e7c02 */ /* 0x000fe20008000f00 */
[----:B-1---5:R-:W-:Y:S10]  /*9c30*/  ENDCOLLECTIVE ;  /* 0x000000000000791b */ /* 0x022ff40003800000 */
.L_x_193:
[----:B------:R-:W-:Y:S05]  /*9c40*/  BSYNC B0 ;  /* 0x0000000000007941 */ /* 0x000fea0003800000 */
.L_x_192:
[----:B------:R-:W-:Y:S05]  /*9c50*/  BRA `(.L_x_194) ;  /* 0xffffff9c00787947 */ /* 0x000fea000383ffff */
.L_x_76:
[----:B-1----:R-:W-:-:S04]  /*9c60*/  MOV R0, UR5 ;  /* 0x0000000500007c02 */ /* 0x002fc80008000f00 */
[----:B------:R1:W2:Y:S03]  /*9c70*/  SYNCS.PHASECHK.TRANS64.TRYWAIT P0, [R0+URZ+0x8], R4 ;  /* 0x00000804000075a7 */ /* 0x0002a600080011ff */
[----:B--2---:R-:W-:Y:S05]  /*9c80*/  @!P0 NANOSLEEP.SYNCS 0x989680 ;  /* 0x009896800000895d */ /* 0x004fea0003900000 */
[----:B------:R-:W2:Y:S02]  /*9c90*/  @!P0 SYNCS.PHASECHK.TRANS64 P0, [R0+URZ+0x8], R4 ;  /* 0x00000804000085a7 */ /* 0x000ea400080010ff */
[----:B--2---:R-:W-:Y:S05]  /*9ca0*/  @!P0 BRA `(.L_x_76) ;  /* 0xfffffffc00ec8947 */ /* 0x004fea000383ffff */
[----:B------:R-:W-:Y:S05]  /*9cb0*/  BRA `(.L_x_75) ;  /* 0xffffff9c007c7947 */ /* 0x000fea000383ffff */
.L_x_77:
[----:B-1----:R1:W2:Y:S02]  /*9cc0*/  SYNCS.PHASECHK.TRANS64.TRYWAIT P0, [R0+URZ+0x120], R4 ;  /* 0x00012004000075a7 */ /* 0x0022a400080011ff */
[----:B--2---:R-:W-:Y:S05]  /*9cd0*/  @!P0 NANOSLEEP.SYNCS 0x989680 ;  /* 0x009896800000895d */ /* 0x004fea0003900000 */
[----:B------:R-:W2:Y:S02]  /*9ce0*/  @!P0 SYNCS.PHASECHK.TRANS64 P0, [R0+URZ+0x120], R4 ;  /* 0x00012004000085a7 */ /* 0x000ea400080010ff */
[----:B--2---:R-:W-:Y:S05]  /*9cf0*/  @!P0 BRA `(.L_x_77) ;  /* 0xfffffffc00f08947 */ /* 0x004fea000383ffff */
[----:B------:R-:W-:Y:S05]  /*9d00*/  BRA `(.L_x_195) ;  /* 0xffffffa000687947 */ /* 0x000fea000383ffff */
.L_x_79:
[----:B------:R-:W-:-:S07]  /*9d10*/  MOV R0, UR31 ;  /* 0x0000001f00007c02 */ /* 0x000fce0008000f00 */
.L_x_196:
[----:B-1----:R1:W2:Y:S02]  /*9d20*/  SYNCS.PHASECHK.TRANS64.TRYWAIT P0, [R0+URZ+0x160], R4 ;  /* 0x00016004000075a7 */ /* 0x0022a400080011ff */
[----:B--2---:R-:W-:Y:S05]  /*9d30*/  @!P0 NANOSLEEP.SYNCS 0x989680 ;  /* 0x009896800000895d */ /* 0x004fea0003900000 */
[----:B------:R-:W2:Y:S02]  /*9d40*/  @!P0 SYNCS.PHASECHK.TRANS64 P0, [R0+URZ+0x160], R4 ;  /* 0x00016004000085a7 */ /* 0x000ea400080010ff */
[----:B--2---:R-:W-:Y:S05]  /*9d50*/  @!P0 BRA `(.L_x_196) ;  /* 0xfffffffc00f08947 */ /* 0x004fea000383ffff */
[----:B------:R-:W-:Y:S05]  /*9d60*/  BRA `(.L_x_197) ;  /* 0xffffffa000b47947 */ /* 0x000fea000383ffff */
.L_x_82:
[----:B------:R-:W-:Y:S07]  /*9d70*/  MOV R0, UR5 ;  /* 0x0000000500007c02 */ /* 0x000fee0008000f00 */
.L_x_198:
[----:B-1----:R1:W2:Y:S02]  /*9d80*/  SYNCS.PHASECHK.TRANS64.TRYWAIT P0, [R0+URZ], R4 ;  /* 0x00000004000075a7 */ /* 0x0022a400080011ff */
[----:B--2---:R-:W-:Y:S05]  /*9d90*/  @!P0 NANOSLEEP.SYNCS 0x989680 ;  /* 0x009896800000895d */ /* 0x004fea0003900000 */
[----:B------:R-:W2:Y:S02]  /*9da0*/  @!P0 SYNCS.PHASECHK.TRANS64 P0, [R0+URZ], R4 ;  /* 0x00000004000085a7 */ /* 0x000ea400080010ff */
[----:B--2---:R-:W-:Y:S05]  /*9db0*/  @!P0 BRA `(.L_x_198) ;  /* 0xfffffffc00f08947 */ /* 0x004fea000383ffff */
[----:B------:R-:W-:Y:S05]  /*9dc0*/  BRA `(.L_x_81) ;  /* 0xffffffa000c87947 */ /* 0x000fea000383ffff */
.L_x_86:
[----:B-1----:R-:W-:-:S07]  /*9dd0*/  MOV R0, UR4 ;  /* 0x0000000400007c02 */ /* 0x002fce0008000f00 */
.L_x_199:
[----:B-1----:R1:W2:Y:S02]  /*9de0*/  SYNCS.PHASECHK.TRANS64.TRYWAIT P0, [R0+URZ], R2 ;  /* 0x00000002000075a7 */ /* 0x0022a400080011ff */
[----:B--2---:R-:W-:Y:S05]  /*9df0*/  @!P0 NANOSLEEP.SYNCS 0x989680 ;  /* 0x009896800000895d */ /* 0x004fea0003900000 */
[----:B------:R-:W2:Y:S02]  /*9e00*/  @!P0 SYNCS.PHASECHK.TRANS64 P0, [R0+URZ], R2 ;  /* 0x00000002000085a7 */ /* 0x000ea400080010ff */
[----:B--2---:R-:W-:Y:S05]  /*9e10*/  @!P0 BRA `(.L_x_199) ;  /* 0xfffffffc00f08947 */ /* 0x004fea000383ffff */
[----:B------:R-:W-:Y:S05]  /*9e20*/  BRA `(.L_x_200) ;  /* 0xffffffa400bc7947 */ /* 0x000fea000383ffff */
.L_x_87:
[----:B------:R-:W-:-:S07]  /*9e30*/  MOV R0, UR5 ;  /* 0x0000000500007c02 */ /* 0x000fce0008000f00 */
.L_x_201:
[----:B-1----:R1:W2:Y:S02]  /*9e40*/  SYNCS.PHASECHK.TRANS64.TRYWAIT P0, [R0+URZ], R3 ;  /* 0x00000003000075a7 */ /* 0x0022a400080011ff */
[----:B--2---:R-:W-:Y:S05]  /*9e50*/  @!P0 NANOSLEEP.SYNCS 0x989680 ;  /* 0x009896800000895d */ /* 0x004fea0003900000 */
[----:B------:R-:W2:Y:S02]  /*9e60*/  @!P0 SYNCS.PHASECHK.TRANS64 P0, [R0+URZ], R3 ;  /* 0x00000003000085a7 */ /* 0x000ea400080010ff */
[----:B--2---:R-:W-:Y:S05]  /*9e70*/  @!P0 BRA `(.L_x_201) ;  /* 0xfffffffc00f08947 */ /* 0x004fea000383ffff */
[----:B------:R-:W-:Y:S05]  /*9e80*/  BRA `(.L_x_202) ;  /* 0xffffffa400c87947 */ /* 0x000fea000383ffff */
.L_x_88:
[----:B------:R-:W-:-:S07]  /*9e90*/  MOV R0, UR5 ;  /* 0x0000000500007c02 */ /* 0x000fce0008000f00 */
.L_x_203:
[----:B-1----:R1:W2:Y:S02]  /*9ea0*/  SYNCS.PHASECHK.TRANS64.TRYWAIT P0, [R0+URZ], R3 ;  /* 0x00000003000075a7 */ /* 0x0022a400080011ff */
[----:B--2---:R-:W-:Y:S05]  /*9eb0*/  @!P0 NANOSLEEP.SYNCS 0x989680 ;  /* 0x009896800000895d */ /* 0x004fea0003900000 */
[----:B------:R-:W2:Y:S02]  /*9ec0*/  @!P0 SYNCS.PHASECHK.TRANS64 P0, [R0+URZ], R3 ;  /* 0x00000003000085a7 */ /* 0x000ea400080010ff */
[----:B--2---:R-:W-:Y:S05]  /*9ed0*/  @!P0 BRA `(.L_x_203) ;  /* 0xfffffffc00f08947 */ /* 0x004fea000383ffff */
[----:B------:R-:W-:Y:S05]  /*9ee0*/  BRA `(.L_x_204) ;  /* 0xffffffa400d47947 */ /* 0x000fea000383ffff */
.L_x_91:
[----:B------:R-:W-:-:S07]  /*9ef0*/  MOV R0, UR26 ;  /* 0x0000001a00007c02 */ /* 0x000fce0008000f00 */
.L_x_205:
[----:B-1----:R1:W2:Y:S02]  /*9f00*/  SYNCS.PHASECHK.TRANS64.TRYWAIT P1, [R0+URZ+0x1a0], R2 ;  /* 0x0001a002000075a7 */ /* 0x0022a400080211ff */
[----:B--2---:R-:W-:Y:S05]  /*9f10*/  @!P1 NANOSLEEP.SYNCS 0x989680 ;  /* 0x009896800000995d */ /* 0x004fea0003900000 */
[----:B------:R-:W2:Y:S02]  /*9f20*/  @!P1 SYNCS.PHASECHK.TRANS64 P1, [R0+URZ+0x1a0], R2 ;  /* 0x0001a002000095a7 */ /* 0x000ea400080210ff */
[----:B--2---:R-:W-:Y:S05]  /*9f30*/  @!P1 BRA `(.L_x_205) ;  /* 0xfffffffc00f09947 */ /* 0x004fea000383ffff */
[----:B------:R-:W-:Y:S05]  /*9f40*/  BRA `(.L_x_206) ;  /* 0xffffffa800207947 */ /* 0x000fea000383ffff */
.L_x_96:
[----:B--2---:R2:W3:Y:S02]  /*9f50*/  SYNCS.PHASECHK.TRANS64.TRYWAIT P0, [R12+URZ+0x120], R0 ;  /* 0x000120000c0075a7 */ /* 0x0044e400080011ff */
[----:B---3--:R-:W-:Y:S05]  /*9f60*/  @!P0 NANOSLEEP.SYNCS 0x989680 ;  /* 0x009896800000895d */ /* 0x008fea0003900000 */
[----:B------:R-:W3:Y:S02]  /*9f70*/  @!P0 SYNCS.PHASECHK.TRANS64 P0, [R12+URZ+0x120], R0 ;  /* 0x000120000c0085a7 */ /* 0x000ee400080010ff */
[----:B---3--:R-:W-:Y:S05]  /*9f80*/  @!P0 BRA `(.L_x_96) ;  /* 0xfffffffc00f08947 */ /* 0x008fea000383ffff */
[----:B------:R-:W-:Y:S05]  /*9f90*/  BRA `(.L_x_207) ;  /* 0xffffffac00487947 */ /* 0x000fea000383ffff */
.L_x_99:
[----:B-1----:R-:W-:Y:S07]  /*9fa0*/  MOV R0, UR21 ;  /* 0x0000001500007c02 */ /* 0x002fee0008000f00 */
.L_x_208:
[----:B-1----:R1:W2:Y:S02]  /*9fb0*/  SYNCS.PHASECHK.TRANS64.TRYWAIT P2, [R0+URZ+0x118], R6 ;  /* 0x00011806000075a7 */ /* 0x0022a400080411ff */
[----:B--2---:R-:W-:Y:S05]  /*9fc0*/  @!P2 NANOSLEEP.SYNCS 0x989680 ;  /* 0x009896800000a95d */ /* 0x004fea0003900000 */
[----:B------:R-:W2:Y:S02]  /*9fd0*/  @!P2 SYNCS.PHASECHK.TRANS64 P2, [R0+URZ+0x118], R6 ;  /* 0x000118060000a5a7 */ /* 0x000ea400080410ff */
[----:B--2---:R-:W-:Y:S05]  /*9fe0*/  @!P2 BRA `(.L_x_208) ;  /* 0xfffffffc00f0a947 */ /* 0x004fea000383ffff */
[----:B------:R-:W-:Y:S05]  /*9ff0*/  BRA `(.L_x_98) ;  /* 0xffffffb000b07947 */ /* 0x000fea000383ffff */
.L_x_102:
[----:B------:R-:W-:Y:S07]  /*a000*/  MOV R0, UR21 ;  /* 0x0000001500007c02 */ /* 0x000fee0008000f00 */
.L_x_209:
[----:B-1----:R1:W2:Y:S02]  /*a010*/  SYNCS.PHASECHK.TRANS64.TRYWAIT P0, [R0+URZ+0xf0], R9 ;  /* 0x0000f009000075a7 */ /* 0x0022a400080011ff */
[----:B--2---:R-:W-:Y:S05]  /*a020*/  @!P0 NANOSLEEP.SYNCS 0x989680 ;  /* 0x009896800000895d */ /* 0x004fea0003900000 */
[----:B------:R-:W2:Y:S02]  /*a030*/  @!P0 SYNCS.PHASECHK.TRANS64 P0, [R0+URZ+0xf0], R9 ;  /* 0x0000f009000085a7 */ /* 0x000ea400080010ff */
[----:B--2---:R-:W-:Y:S05]  /*a040*/  @!P0 BRA `(.L_x_209) ;  /* 0xfffffffc00f08947 */ /* 0x004fea000383ffff */
[----:B------:R-:W-:Y:S05]  /*a050*/  BRA `(.L_x_210) ;  /* 0xffffffb4000c7947 */ /* 0x000fea000383ffff */
.L_x_103:
[----:B------:R-:W-:Y:S07]  /*a060*/  MOV R0, UR21 ;  /* 0x0000001500007c02 */ /* 0x000fee0008000f00 */
.L_x_211:
[----:B-1----:R1:W2:Y:S02]  /*a070*/  SYNCS.PHASECHK.TRANS64.TRYWAIT P0, [R0+URZ+0xf8], R9 ;  /* 0x0000f809000075a7 */ /* 0x0022a400080011ff */
[----:B--2---:R-:W-:Y:S05]  /*a080*/  @!P0 NANOSLEEP.SYNCS 0x989680 ;  /* 0x009896800000895d */ /* 0x004fea0003900000 */
[----:B------:R-:W2:Y:S02]  /*a090*/  @!P0 SYNCS.PHASECHK.TRANS64 P0, [R0+URZ+0xf8], R9 ;  /* 0x0000f809000085a7 */ /* 0x000ea400080010ff */
[----:B--2---:R-:W-:Y:S05]  /*a0a0*/  @!P0 BRA `(.L_x_211) ;  /* 0xfffffffc00f08947 */ /* 0x004fea000383ffff */
[----:B------:R-:W-:Y:S05]  /*a0b0*/  BRA `(.L_x_212) ;  /* 0xffffffb400687947 */ /* 0x000fea000383ffff */
.L_x_104:
[----:B------:R-:W-:Y:S07]  /*a0c0*/  MOV R0, UR21 ;  /* 0x0000001500007c02 */ /* 0x000fee0008000f00 */
.L_x_213:
[----:B-1----:R1:W2:Y:S02]  /*a0d0*/  SYNCS.PHASECHK.TRANS64.TRYWAIT P0, [R0+URZ+0x100], R9 ;  /* 0x00010009000075a7 */ /* 0x0022a400080011ff */
[----:B--2---:R-:W-:Y:S05]  /*a0e0*/  @!P0 NANOSLEEP.SYNCS 0x989680 ;  /* 0x009896800000895d */ /* 0x004fea0003900000 */
[----:B------:R-:W2:Y:S02]  /*a0f0*/  @!P0 SYNCS.PHASECHK.TRANS64 P0, [R0+URZ+0x100], R9 ;  /* 0x00010009000085a7 */ /* 0x000ea400080010ff */
[----:B--2---:R-:W-:Y:S05]  /*a100*/  @!P0 BRA `(.L_x_213) ;  /* 0xfffffffc00f08947 */ /* 0x004fea000383ffff */
[----:B------:R-:W-:Y:S05]  /*a110*/  BRA `(.L_x_214) ;  /* 0xffffffb400c47947 */ /* 0x000fea000383ffff */
.L_x_105:
[----:B------:R-:W-:Y:S07]  /*a120*/  MOV R0, UR21 ;  /* 0x0000001500007c02 */ /* 0x000fee0008000f00 */
.L_x_215:
[----:B-1----:R1:W2:Y:S02]  /*a130*/  SYNCS.PHASECHK.TRANS64.TRYWAIT P0, [R0+URZ+0x108], R9 ;  /* 0x00010809000075a7 */ /* 0x0022a400080011ff */
[----:B--2---:R-:W-:Y:S05]  /*a140*/  @!P0 NANOSLEEP.SYNCS 0x989680 ;  /* 0x009896800000895d */ /* 0x004fea0003900000 */
[----:B------:R-:W2:Y:S02]  /*a150*/  @!P0 SYNCS.PHASECHK.TRANS64 P0, [R0+URZ+0x108], R9 ;  /* 0x00010809000085a7 */ /* 0x000ea400080010ff */
[----:B--2---:R-:W-:Y:S05]  /*a160*/  @!P0 BRA `(.L_x_215) ;  /* 0xfffffffc00f08947 */ /* 0x004fea000383ffff */
[----:B------:R-:W-:Y:S05]  /*a170*/  BRA `(.L_x_216) ;  /* 0xffffffb800207947 */ /* 0x000fea000383ffff */
.L_x_107:
[----:B------:R-:W-:-:S07]  /*a180*/  MOV R0, UR21 ;  /* 0x0000001500007c02 */ /* 0x000fce0008000f00 */
.L_x_217:
[----:B-1----:R1:W3:Y:S02]  /*a190*/  SYNCS.PHASECHK.TRANS64.TRYWAIT P0, [R0+URZ+0xf0], R2 ;  /* 0x0000f002000075a7 */ /* 0x0022e400080011ff */
[----:B---3--:R-:W-:Y:S05]  /*a1a0*/  @!P0 NANOSLEEP.SYNCS 0x989680 ;  /* 0x009896800000895d */ /* 0x008fea0003900000 */
[----:B------:R-:W3:Y:S02]  /*a1b0*/  @!P0 SYNCS.PHASECHK.TRANS64 P0, [R0+URZ+0xf0], R2 ;  /* 0x0000f002000085a7 */ /* 0x000ee400080010ff */
[----:B---3--:R-:W-:Y:S05]  /*a1c0*/  @!P0 BRA `(.L_x_217) ;  /* 0xfffffffc00f08947 */ /* 0x008fea000383ffff */
[----:B------:R-:W-:Y:S05]  /*a1d0*/  BRA `(.L_x_218) ;  /* 0xffffffb800ac7947 */ /* 0x000fea000383ffff */
.L_x_108:
[----:B-1----:R-:W-:-:S07]  /*a1e0*/  MOV R0, UR21 ;  /* 0x0000001500007c02 */ /* 0x002fce0008000f00 */
.L_x_219:
[----:B-1----:R1:W3:Y:S02]  /*a1f0*/  SYNCS.PHASECHK.TRANS64.TRYWAIT P0, [R0+URZ+0xf8], R2 ;  /* 0x0000f802000075a7 */ /* 0x0022e400080011ff */
[----:B---3--:R-:W-:Y:S05]  /*a200*/  @!P0 NANOSLEEP.SYNCS 0x989680 ;  /* 0x009896800000895d */ /* 0x008fea0003900000 */
[----:B------:R-:W3:Y:S02]  /*a210*/  @!P0 SYNCS.PHASECHK.TRANS64 P0, [R0+URZ+0xf8], R2 ;  /* 0x0000f802000085a7 */ /* 0x000ee400080010ff */
[----:B---3--:R-:W-:Y:S05]  /*a220*/  @!P0 BRA `(.L_x_219) ;  /* 0xfffffffc00f08947 */ /* 0x008fea000383ffff */
[----:B------:R-:W-:Y:S05]  /*a230*/  BRA `(.L_x_220) ;  /* 0xffffffb8009c7947 */ /* 0x000fea000383ffff */
.L_x_109:
[----:B-1----:R-:W-:-:S07]  /*a240*/  MOV R0, UR21 ;  /* 0x0000001500007c02 */ /* 0x002fce0008000f00 */
.L_x_221:
[----:B-1----:R1:W3:Y:S02]  /*a250*/  SYNCS.PHASECHK.TRANS64.TRYWAIT P0, [R0+URZ+0x100], R2 ;  /* 0x00010002000075a7 */ /* 0x0022e400080011ff */
[----:B---3--:R-:W-:Y:S05]  /*a260*/  @!P0 NANOSLEEP.SYNCS 0x989680 ;  /* 0x009896800000895d */ /* 0x008fea0003900000 */
[----:B------:R-:W3:Y:S02]  /*a270*/  @!P0 SYNCS.PHASECHK.TRANS64 P0, [R0+URZ+0x100], R2 ;  /* 0x00010002000085a7 */ /* 0x000ee400080010ff */
[----:B---3--:R-:W-:Y:S05]  /*a280*/  @!P0 BRA `(.L_x_221) ;  /* 0xfffffffc00f08947 */ /* 0x008fea000383ffff */
[----:B------:R-:W-:Y:S05]  /*a290*/  BRA `(.L_x_222) ;  /* 0xffffffb8008c7947 */ /* 0x000fea000383ffff */
.L_x_111:
[----:B-1----:R1:W2:Y:S02]  /*a2a0*/  SYNCS.PHASECHK.TRANS64.TRYWAIT P0, [R3+URZ+0x120], R0 ;  /* 0x00012000030075a7 */ /* 0x0022a400080011ff */
[----:B--2---:R-:W-:Y:S05]  /*a2b0*/  @!P0 NANOSLEEP.SYNCS 0x989680 ;  /* 0x009896800000895d */ /* 0x004fea0003900000 */
[----:B------:R-:W2:Y:S02]  /*a2c0*/  @!P0 SYNCS.PHASECHK.TRANS64 P0, [R3+URZ+0x120], R0 ;  /* 0x00012000030085a7 */ /* 0x000ea400080010ff */
[----:B--2---:R-:W-:Y:S05]  /*a2d0*/  @!P0 BRA `(.L_x_111) ;  /* 0xfffffffc00f08947 */ /* 0x004fea000383ffff */
[----:B------:R-:W-:Y:S05]  /*a2e0*/  BRA `(.L_x_223) ;  /* 0xffffffbc00587947 */ /* 0x000fea000383ffff */
.L_x_122:
[----:B-1----:R-:W-:Y:S04]  /*a2f0*/  MOV R2, UR43 ;  /* 0x0000002b00027c02 */ /* 0x002fe80008000f00 */
[----:B------:R1:W2:Y:S03]  /*a300*/  SYNCS.PHASECHK.TRANS64.TRYWAIT P1, [R2+URZ+0xd0], R3 ;  /* 0x0000d003020075a7 */ /* 0x0002a600080211ff */
[----:B--2---:R-:W-:Y:S05]  /*a310*/  @!P1 NANOSLEEP.SYNCS 0x989680 ;  /* 0x009896800000995d */ /* 0x004fea0003900000 */
[----:B------:R-:W2:Y:S02]  /*a320*/  @!P1 SYNCS.PHASECHK.TRANS64 P1, [R2+URZ+0xd0], R3 ;  /* 0x0000d003020095a7 */ /* 0x000ea400080210ff */
[----:B--2---:R-:W-:Y:S05]  /*a330*/  @!P1 BRA `(.L_x_122) ;  /* 0xfffffffc00ec9947 */ /* 0x004fea000383ffff */
[----:B------:R-:W-:Y:S05]  /*a340*/  BRA `(.L_x_121) ;  /* 0xffffffc800c47947 */ /* 0x000fea000383ffff */
.L_x_124:
[----:B-1----:R1:W4:Y:S02]  /*a350*/  SYNCS.PHASECHK.TRANS64.TRYWAIT P0, [R53+URZ+0x140], R0 ;  /* 0x00014000350075a7 */ /* 0x00232400080011ff */
[----:B----4-:R-:W-:Y:S05]  /*a360*/  @!P0 NANOSLEEP.SYNCS 0x989680 ;  /* 0x009896800000895d */ /* 0x010fea0003900000 */
[----:B------:R-:W4:Y:S02]  /*a370*/  @!P0 SYNCS.PHASECHK.TRANS64 P0, [R53+URZ+0x140], R0 ;  /* 0x00014000350085a7 */ /* 0x000f2400080010ff */
[----:B----4-:R-:W-:Y:S05]  /*a380*/  @!P0 BRA `(.L_x_124) ;  /* 0xfffffffc00f08947 */ /* 0x010fea000383ffff */
[----:B------:R-:W-:Y:S05]  /*a390*/  BRA `(.L_x_123) ;  /* 0xffffffc800e47947 */ /* 0x000fea000383ffff */
.L_x_133:
[----:B--2---:R2:W3:Y:S02]  /*a3a0*/  SYNCS.PHASECHK.TRANS64.TRYWAIT P0, [R2+URZ+0xd0], R0 ;  /* 0x0000d000020075a7 */ /* 0x0044e400080011ff */
[----:B---3--:R-:W-:Y:S05]  /*a3b0*/  @!P0 NANOSLEEP.SYNCS 0x989680 ;  /* 0x009896800000895d */ /* 0x008fea0003900000 */
[----:B------:R-:W3:Y:S02]  /*a3c0*/  @!P0 SYNCS.PHASECHK.TRANS64 P0, [R2+URZ+0xd0], R0 ;  /* 0x0000d000020085a7 */ /* 0x000ee400080010ff */
[----:B---3--:R-:W-:Y:S05]  /*a3d0*/  @!P0 BRA `(.L_x_133) ;  /* 0xfffffffc00f08947 */ /* 0x008fea000383ffff */
[----:B------:R-:W-:Y:S05]  /*a3e0*/  BRA `(.L_x_132) ;  /* 0xffffffd000f47947 */ /* 0x000fea000383ffff */
.L_x_141:
[----:B--2---:R2:W3:Y:S02]  /*a3f0*/  SYNCS.PHASECHK.TRANS64.TRYWAIT P0, [R2+URZ+0xd0], R4 ;  /* 0x0000d004020075a7 */ /* 0x0044e400080011ff */
[----:B---3--:R-:W-:Y:S05]  /*a400*/  @!P0 NANOSLEEP.SYNCS 0x989680 ;  /* 0x009896800000895d */ /* 0x008fea0003900000 */
[----:B------:R-:W3:Y:S02]  /*a410*/  @!P0 SYNCS.PHASECHK.TRANS64 P0, [R2+URZ+0xd0], R4 ;  /* 0x0000d004020085a7 */ /* 0x000ee400080010ff */
[----:B---3--:R-:W-:Y:S05]  /*a420*/  @!P0 BRA `(.L_x_141) ;  /* 0xfffffffc00f08947 */ /* 0x008fea000383ffff */
[----:B------:R-:W-:Y:S05]  /*a430*/  BRA `(.L_x_140) ;  /* 0xffffffdc00147947 */ /* 0x000fea000383ffff */
.L_x_149:
[----:B--2---:R2:W3:Y:S02]  /*a440*/  SYNCS.PHASECHK.TRANS64.TRYWAIT P0, [R3+URZ+0xd0], R0 ;  /* 0x0000d000030075a7 */ /* 0x0044e400080011ff */
[----:B---3--:R-:W-:Y:S05]  /*a450*/  @!P0 NANOSLEEP.SYNCS 0x989680 ;  /* 0x009896800000895d */ /* 0x008fea0003900000 */
[----:B------:R-:W3:Y:S02]  /*a460*/  @!P0 SYNCS.PHASECHK.TRANS64 P0, [R3+URZ+0xd0], R0 ;  /* 0x0000d000030085a7 */ /* 0x000ee400080010ff */
[----:B---3--:R-:W-:Y:S05]  /*a470*/  @!P0 BRA `(.L_x_149) ;  /* 0xfffffffc00f08947 */ /* 0x008fea000383ffff */
[----:B------:R-:W-:Y:S05]  /*a480*/  BRA `(.L_x_148) ;  /* 0xffffffe400347947 */ /* 0x000fea000383ffff */
        .weak           $__internal_0_$__cuda_sm10x_tcgen05_guardrail_trap_col_being_dealloced_not_returned_by_alloc
        .type           $__internal_0_$__cuda_sm10x_tcgen05_guardrail_trap_col_being_dealloced_not_returned_by_alloc,@function
        .size           $__internal_0_$__cuda_sm10x_tcgen05_guardrail_trap_col_being_dealloced_not_returned_by_alloc,($__internal_1_$__cuda_sm10x_tcgen05_guardrail_trap_phase_invalid_during_alloc - $__internal_0_$__cuda_sm10x_tcgen05_guardrail_trap_col_being_dealloced_not_returned_by_alloc)
$__internal_0_$__cuda_sm10x_tcgen05_guardrail_trap_col_being_dealloced_not_returned_by_alloc:
[----:B------:R-:W-:Y:S05]  /*a490*/  BPT.TRAP 0x1 ;  /* 0x000000040000795c */ /* 0x000fea0000300000 */
[----:B------:R-:W-:-:S04]  /*a4a0*/  HFMA2 R3, -RZ, RZ, 0, 0 ;  /* 0x00000000ff037431 */ /* 0x000fc800000001ff */
[----:B------:R-:W-:Y:S05]  /*a4b0*/  RET.REL.NODEC R2 `(_ZN7cutlass13device_kernelINS_4gemm6kernel13GemmUniversalIN4cute5tupleIJiiiiEEENS1_10collective13CollectiveMmaINS1_35MainloopSm100TmaUmmaWarpSpecializedILi13ELi2ELi4ENS5_IJNS4_1CILi2EEESB_NSA_ILi1EEEEEEEENS5_IJNSA_ILi128EEESF_NSA_ILi64EEEEEENS_10bfloat16_tENS5_IJlSC_lEEESI_SJ_NS4_8TiledMMAINS4_8MMA_AtomIJNS4_26SM100_MMA_F16BF16_2x1SM_SSISI_SI_fLi128ELi128ELNS4_4UMMA5MajorE0ELSO_0ELNSN_7ScaleInE0ELSP_0EEEEEENS4_6LayoutINS5_IJSC_SC_SC_EEENS5_IJNSA_ILi0EEESU_SU_EEEEENS5_IJNS4_10UnderscoreESX_SX_EEEEENS4_28SM100_TMA_2SM_LOAD_MULTICASTENS4_14ComposedLayoutINS4_7SwizzleILi3ELi4ELi3EEENS4_18smem_ptr_flag_bitsILi16EEENSS_INS5_IJNSA_ILi8EEESG_EEENS5_IJSG_SC_EEEEEEEvNS4_8identityENS4_18SM100_TMA_2SM_LOADES1A_vS1B_EENS_8epilogue10collective18CollectiveEpilogueINS1E_23Sm100TmaWarpSpecializedILi4ELi2ELi16ELb1ELb0EEEJNS5_IJSG_SF_SG_EEENS5_IJNSS_ISG_SC_EENSS_INS5_IJNSA_ILi16EEESB_EEENS5_IJSC_SG_EEEEEEEESI_SJ_SI_SJ_NS1E_6fusion15FusionCallbacksIS1I_NS1Q_17LinearCombinationISI_fSI_fLNS_15FloatRoundStyleE2EEES1J_S1P_JEEENS4_5SM1004TMEM4LOAD26SM100_TMEM_LOAD_32dp32b16xENS4_13SM90_TMA_LOADENS11_INS12_ILi1ELi4ELi3EEES15_NSS_INS5_IJS16_S1L_EEENS5_IJS1L_SC_EEEEEEENS4_39AutoVectorizingCopyWithAssumedAlignmentILi128EEENS4_14SM90_TMA_STOREES25_S27_S27_EEEvvEEEEvNT_6ParamsE) ;  /* 0xffffff5802d07950 */ /* 0x000fea0003c3ffff */
        .weak           $__internal_1_$__cuda_sm10x_tcgen05_guardrail_trap_phase_invalid_during_alloc
        .type           $__internal_1_$__cuda_sm10x_tcgen05_guardrail_trap_phase_invalid_during_alloc,@function
        .size           $__internal_1_$__cuda_sm10x_tcgen05_guardrail_trap_phase_invalid_during_alloc,($__internal_2_$__cuda_sm10x_tcgen05_guardrail_trap_unallocated_columns_being_dealloced - $__internal_1_$__cuda_sm10x_tcgen05_guardrail_trap_phase_invalid_during_alloc)
$__internal_1_$__cuda_sm10x_tcgen05_guardrail_trap_phase_invalid_during_alloc:
[----:B------:R-:W-:Y:S05]  /*a4c0*/  BPT.TRAP 0x1 ;  /* 0x000000040000795c */ /* 0x000fea0000300000 */
[----:B------:R-:W-:-:S04]  /*a4d0*/  MOV R5, 0x0 ;  /* 0x0000000000057802 */ /* 0x000fc80000000f00 */
[----:B------:R-:W-:Y:S05]  /*a4e0*/  RET.REL.NODEC R4 `(_ZN7cutlass13device_kernelINS_4gemm6kernel13GemmUniversalIN4cute5tupleIJiiiiEEENS1_10collective13CollectiveMmaINS1_35MainloopSm100TmaUmmaWarpSpecializedILi13ELi2ELi4ENS5_IJNS4_1CILi2EEESB_NSA_ILi1EEEEEEEENS5_IJNSA_ILi128EEESF_NSA_ILi64EEEEEENS_10bfloat16_tENS5_IJlSC_lEEESI_SJ_NS4_8TiledMMAINS4_8MMA_AtomIJNS4_26SM100_MMA_F16BF16_2x1SM_SSISI_SI_fLi128ELi128ELNS4_4UMMA5MajorE0ELSO_0ELNSN_7ScaleInE0ELSP_0EEEEEENS4_6LayoutINS5_IJSC_SC_SC_EEENS5_IJNSA_ILi0EEESU_SU_EEEEENS5_IJNS4_10UnderscoreESX_SX_EEEEENS4_28SM100_TMA_2SM_LOAD_MULTICASTENS4_14ComposedLayoutINS4_7SwizzleILi3ELi4ELi3EEENS4_18smem_ptr_flag_bitsILi16EEENSS_INS5_IJNSA_ILi8EEESG_EEENS5_IJSG_SC_EEEEEEEvNS4_8identityENS4_18SM100_TMA_2SM_LOADES1A_vS1B_EENS_8epilogue10collective18CollectiveEpilogueINS1E_23Sm100TmaWarpSpecializedILi4ELi2ELi16ELb1ELb0EEEJNS5_IJSG_SF_SG_EEENS5_IJNSS_ISG_SC_EENSS_INS5_IJNSA_ILi16EEESB_EEENS5_IJSC_SG_EEEEEEEESI_SJ_SI_SJ_NS1E_6fusion15FusionCallbacksIS1I_NS1Q_17LinearCombinationISI_fSI_fLNS_15FloatRoundStyleE2EEES1J_S1P_JEEENS4_5SM1004TMEM4LOAD26SM100_TMEM_LOAD_32dp32b16xENS4_13SM90_TMA_LOADENS11_INS12_ILi1ELi4ELi3EEES15_NSS_INS5_IJS16_S1L_EEENS5_IJS1L_SC_EEEEEEENS4_39AutoVectorizingCopyWithAssumedAlignmentILi128EEENS4_14SM90_TMA_STOREES25_S27_S27_EEEvvEEEEvNT_6ParamsE) ;  /* 0xffffff5804c47950 */ /* 0x000fea0003c3ffff */
        .weak           $__internal_2_$__cuda_sm10x_tcgen05_guardrail_trap_unallocated_columns_being_dealloced
        .type           $__internal_2_$__cuda_sm10x_tcgen05_guardrail_trap_unallocated_columns_being_dealloced,@function
        .size           $__internal_2_$__cuda_sm10x_tcgen05_guardrail_trap_unallocated_columns_being_dealloced,(.L_x_225 - $__internal_2_$__cuda_sm10x_tcgen05_guardrail_trap_unallocated_columns_being_dealloced)
$__internal_2_$__cuda_sm10x_tcgen05_guardrail_trap_unallocated_columns_being_dealloced:
[----:B------:R-:W-:Y:S05]  /*a4f0*/  BPT.TRAP 0x1 ;  /* 0x000000040000795c */ /* 0x000fea0000300000 */
[----:B------:R-:W-:-:S04]  /*a500*/  HFMA2 R3, -RZ, RZ, 0, 0 ;  /* 0x00000000ff037431 */ /* 0x000fc800000001ff */
[----:B------:R-:W-:Y:S05]  /*a510*/  RET.REL.NODEC R2 `(_ZN7cutlass13device_kernelINS_4gemm6kernel13GemmUniversalIN4cute5tupleIJiiiiEEENS1_10collective13CollectiveMmaINS1_35MainloopSm100TmaUmmaWarpSpecializedILi13ELi2ELi4ENS5_IJNS4_1CILi2EEESB_NSA_ILi1EEEEEEEENS5_IJNSA_ILi128EEESF_NSA_ILi64EEEEEENS_10bfloat16_tENS5_IJlSC_lEEESI_SJ_NS4_8TiledMMAINS4_8MMA_AtomIJNS4_26SM100_MMA_F16BF16_2x1SM_SSISI_SI_fLi128ELi128ELNS4_4UMMA5MajorE0ELSO_0ELNSN_7ScaleInE0ELSP_0EEEEEENS4_6LayoutINS5_IJSC_SC_SC_EEENS5_IJNSA_ILi0EEESU_SU_EEEEENS5_IJNS4_10UnderscoreESX_SX_EEEEENS4_28SM100_TMA_2SM_LOAD_MULTICASTENS4_14ComposedLayoutINS4_7SwizzleILi3ELi4ELi3EEENS4_18smem_ptr_flag_bitsILi16EEENSS_INS5_IJNSA_ILi8EEESG_EEENS5_IJSG_SC_EEEEEEEvNS4_8identityENS4_18SM100_TMA_2SM_LOADES1A_vS1B_EENS_8epilogue10collective18CollectiveEpilogueINS1E_23Sm100TmaWarpSpecializedILi4ELi2ELi16ELb1ELb0EEEJNS5_IJSG_SF_SG_EEENS5_IJNSS_ISG_SC_EENSS_INS5_IJNSA_ILi16EEESB_EEENS5_IJSC_SG_EEEEEEEESI_SJ_SI_SJ_NS1E_6fusion15FusionCallbacksIS1I_NS1Q_17LinearCombinationISI_fSI_fLNS_15FloatRoundStyleE2EEES1J_S1P_JEEENS4_5SM1004TMEM4LOAD26SM100_TMEM_LOAD_32dp32b16xENS4_13SM90_TMA_LOADENS11_INS12_ILi1ELi4ELi3EEES15_NSS_INS5_IJS16_S1L_EEENS5_IJS1L_SC_EEEEEEENS4_39AutoVectorizingCopyWithAssumedAlignmentILi128EEENS4_14SM90_TMA_STOREES25_S27_S27_EEEvvEEEEvNT_6ParamsE) ;  /* 0xffffff5802b87950 */ /* 0x000fea0003c3ffff */
.L_x_224:
[----:B------:R-:W-:-:S00]  /*a520*/  BRA `(.L_x_224) ;  /* 0xfffffffc00fc7947 */ /* 0x000fc0000383ffff */
[----:B------:R-:W-:-:S00]  /*a530*/  NOP ;  /* 0x0000000000007918 */ /* 0x000fc00000000000 */
        /* <DEDUP_REMOVED lines=12> */
.L_x_225:


//--------------------- .nv.global.init           --------------------------
	.section	.nv.global.init,"aw",@progbits
.nv.global.init:
	.type		$str$27,@object
	.size		$str$27,($str$28 - $str$27)
$str$27:
        /*0000*/ 	.byte	0x28, 0x61, 0x64, 0x64, 0x72, 0x65, 0x73, 0x73, 0x20, 0x26, 0x20, 0x6d, 0x61, 0x73, 0x6b, 0x29
        /*0010*/ 	.byte	0x20, 0x3d, 0x3d, 0x20, 0x30, 0x00
	.type		$str$28,@object
	.size		$str$28,($str$26 - $str$28)
$str$28:
        /*0016*/ 	.byte	0x2f, 0x74, 0x6d, 0x70, 0x2f, 0x63, 0x75, 0x74, 0x6c, 0x61, 0x73, 0x73, 0x5f, 0x73, 0x77, 0x65
        /*0026*/ 	.byte	0x65, 0x70, 0x5f, 0x73, 0x72, 0x63, 0x2f, 0x69, 0x6e, 0x63, 0x6c, 0x75, 0x64, 0x65, 0x2f, 0x63
        /*0036*/ 	.byte	0x75, 0x74, 0x65, 0x2f, 0x70, 0x6f, 0x69, 0x6e, 0x74, 0x65, 0x72, 0x5f, 0x66, 0x6c, 0x61, 0x67
        /*0046*/ 	.byte	0x67, 0x65, 0x64, 0x2e, 0x68, 0x70, 0x70, 0x00
	.type		$str$26,@object
	.size		$str$26,($str$25 - $str$26)
$str$26:
        /*004e*/ 	.byte	0x2f, 0x74, 0x6d, 0x70, 0x2f, 0x63, 0x75, 0x74, 0x6c, 0x61, 0x73, 0x73, 0x5f, 0x73, 0x77, 0x65
        /*005e*/ 	.byte	0x65, 0x70, 0x5f, 0x73, 0x72, 0x63, 0x2f, 0x69, 0x6e, 0x63, 0x6c, 0x75, 0x64, 0x65, 0x2f, 0x63
        /*006e*/ 	.byte	0x75, 0x74, 0x65, 0x2f, 0x61, 0x74, 0x6f, 0x6d, 0x2f, 0x63, 0x6f, 0x70, 0x79, 0x5f, 0x74, 0x72
        /*007e*/ 	.byte	0x61, 0x69, 0x74, 0x73, 0x5f, 0x73, 0x6d, 0x31, 0x30, 0x30, 0x2e, 0x68, 0x70, 0x70, 0x00
	.type		$str$25,@object
	.size		$str$25,(__unnamed_1 - $str$25)
$str$25:
        /*008d*/ 	.byte	0x28, 0x28, 0x75, 0x69, 0x6e, 0x74, 0x33, 0x32, 0x5f, 0x74, 0x28, 0x74, 0x68, 0x72, 0x65, 0x61
        /*009d*/ 	.byte	0x64, 0x49, 0x64, 0x78, 0x2e, 0x78, 0x29, 0x20, 0x2f, 0x20, 0x33, 0x32, 0x29, 0x20, 0x25, 0x20
        /*00ad*/ 	.byte	0x34, 0x29, 0x20, 0x3d, 0x3d, 0x20, 0x28, 0x28, 0x28, 0x74, 0x6d, 0x65, 0x6d, 0x5f, 0x61, 0x64
        /*00bd*/ 	.byte	0x64, 0x72, 0x20, 0x3e, 0x3e, 0x20, 0x31, 0x36, 0x29, 0x20, 0x2f, 0x20, 0x33, 0x32, 0x29, 0x20
        /*00cd*/ 	.byte	0x25, 0x20, 0x34, 0x29, 0x00
	.type		__unnamed_1,@object
	.size		__unnamed_1,(__unnamed_2 - __unnamed_1)
__unnamed_1:
        /*00d2*/ 	.byte	0x61, 0x75, 0x74, 0x6f, 0x20, 0x63, 0x75, 0x74, 0x65, 0x3a, 0x3a, 0x61, 0x73, 0x5f, 0x70, 0x6f
        /* <DEDUP_REMOVED lines=24> */
        /*0262*/ 	.byte	0x43, 0x3c, 0x32, 0x30, 0x34, 0x38, 0x3e, 0x3e, 0x3e, 0x3e, 0x5d, 0x00
	.type		__unnamed_2,@object
	.size		__unnamed_2,(.L_2 - __unnamed_2)
__unnamed_2:
        /* <DEDUP_REMOVED lines=40> */
        /*04ee*/ 	.byte	0x3a, 0x3a, 0x43, 0x3c, 0x30, 0x3e, 0x3e, 0x3e, 0x3e, 0x5d, 0x00
.L_2:


//--------------------- .nv.shared._ZN7cutlass13device_kernelINS_4gemm6kernel13GemmUniversalIN4cute5tupleIJiiiiEEENS1_10collective13CollectiveMmaINS1_35MainloopSm100TmaUmmaWarpSpecializedILi13ELi2ELi4ENS5_IJNS4_1CILi2EEESB_NSA_ILi1EEEEEEEENS5_IJNSA_ILi128EEESF_NSA_ILi64EEEEEENS_10bfloat16_tENS5_IJlSC_lEEESI_SJ_NS4_8TiledMMAINS4_8MMA_AtomIJNS4_26SM100_MMA_F16BF16_2x1SM_SSISI_SI_fLi128ELi128ELNS4_4UMMA5MajorE0ELSO_0ELNSN_7ScaleInE0ELSP_0EEEEEENS4_6LayoutINS5_IJSC_SC_SC_EEENS5_IJNSA_ILi0EEESU_SU_EEEEENS5_IJNS4_10UnderscoreESX_SX_EEEEENS4_28SM100_TMA_2SM_LOAD_MULTICASTENS4_14ComposedLayoutINS4_7SwizzleILi3ELi4ELi3EEENS4_18smem_ptr_flag_bitsILi16EEENSS_INS5_IJNSA_ILi8EEESG_EEENS5_IJSG_SC_EEEEEEEvNS4_8identityENS4_18SM100_TMA_2SM_LOADES1A_vS1B_EENS_8epilogue10collective18CollectiveEpilogueINS1E_23Sm100TmaWarpSpecializedILi4ELi2ELi16ELb1ELb0EEEJNS5_IJSG_SF_SG_EEENS5_IJNSS_ISG_SC_EENSS_INS5_IJNSA_ILi16EEESB_EEENS5_IJSC_SG_EEEEEEEESI_SJ_SI_SJ_NS1E_6fusion15FusionCallbacksIS1I_NS1Q_17LinearCombinationISI_fSI_fLNS_15FloatRoundStyleE2EEES1J_S1P_JEEENS4_5SM1004TMEM4LOAD26SM100_TMEM_LOAD_32dp32b16xENS4_13SM90_TMA_LOADENS11_INS12_ILi1ELi4ELi3EEES15_NSS_INS5_IJS16_S1L_EEENS5_IJS1L_SC_EEEEEEENS4_39AutoVectorizingCopyWithAssumedAlignmentILi128EEENS4_14SM90_TMA_STOREES25_S27_S27_EEEvvEEEEvNT_6ParamsE --------------------------
	.section	.nv.shared._ZN7cutlass13device_kernelINS_4gemm6kernel13GemmUniversalIN4cute5tupleIJiiiiEEENS1_10collective13CollectiveMmaINS1_35MainloopSm100TmaUmmaWarpSpecializedILi13ELi2ELi4ENS5_IJNS4_1CILi2EEESB_NSA_ILi1EEEEEEEENS5_IJNSA_ILi128EEESF_NSA_ILi64EEEEEENS_10bfloat16_tENS5_IJlSC_lEEESI_SJ_NS4_8TiledMMAINS4_8MMA_AtomIJNS4_26SM100_MMA_F16BF16_2x1SM_SSISI_SI_fLi128ELi128ELNS4_4UMMA5MajorE0ELSO_0ELNSN_7ScaleInE0ELSP_0EEEEEENS4_6LayoutINS5_IJSC_SC_SC_EEENS5_IJNSA_ILi0EEESU_SU_EEEEENS5_IJNS4_10UnderscoreESX_SX_EEEEENS4_28SM100_TMA_2SM_LOAD_MULTICASTENS4_14ComposedLayoutINS4_7SwizzleILi3ELi4ELi3EEENS4_18smem_ptr_flag_bitsILi16EEENSS_INS5_IJNSA_ILi8EEESG_EEENS5_IJSG_SC_EEEEEEEvNS4_8identityENS4_18SM100_TMA_2SM_LOADES1A_vS1B_EENS_8epilogue10collective18CollectiveEpilogueINS1E_23Sm100TmaWarpSpecializedILi4ELi2ELi16ELb1ELb0EEEJNS5_IJSG_SF_SG_EEENS5_IJNSS_ISG_SC_EENSS_INS5_IJNSA_ILi16EEESB_EEENS5_IJSC_SG_EEEEEEEESI_SJ_SI_SJ_NS1E_6fusion15FusionCallbacksIS1I_NS1Q_17LinearCombinationISI_fSI_fLNS_15FloatRoundStyleE2EEES1J_S1P_JEEENS4_5SM1004TMEM4LOAD26SM100_TMEM_LOAD_32dp32b16xENS4_13SM90_TMA_LOADENS11_INS12_ILi1ELi4ELi3EEES15_NSS_INS5_IJS16_S1L_EEENS5_IJS1L_SC_EEEEEEENS4_39AutoVectorizingCopyWithAssumedAlignmentILi128EEENS4_14SM90_TMA_STOREES25_S27_S27_EEEvvEEEEvNT_6ParamsE,"aw",@nobits
	.sectionflags	@""
	.align	16
	.zero		1024


//--------------------- .nv.shared.reserved.0     --------------------------
	.section	.nv.shared.reserved.0,"aw",@nobits
	.weak		__nv_reservedSMEM_offset_0_alias
	.size		__nv_reservedSMEM_offset_0_alias, 0, 64
	.other		__nv_reservedSMEM_offset_0_alias,@"STO_CUDA_RESERVED_SHARED STV_DEFAULT"
__nv_reservedSMEM_offset_0_alias:
	.zero		0
.nv.shared.reserved.0:
	.zero		64
	.weak		__nv_reservedSMEM_tcgen05_partition
	.type		__nv_reservedSMEM_tcgen05_partition,@object
	.size		__nv_reservedSMEM_tcgen05_partition,(.L_0 - __nv_reservedSMEM_tcgen05_partition)
__nv_reservedSMEM_tcgen05_partition:
	.zero		32
.L_0:


//--------------------- .nv.global                --------------------------
	.section	.nv.global,"aw",@nobits
.nv.global:
	.type		_ZN40_INTERNAL_1dab492a_4_k_cu_4686f0ed_353024cute1_E,@object
	.size		_ZN40_INTERNAL_1dab492a_4_k_cu_4686f0ed_353024cute1_E,(_ZN40_INTERNAL_1dab492a_4_k_cu_4686f0ed_353024cuda3std3__45__cpo6cbeginE - _ZN40_INTERNAL_1dab492a_4_k_cu_4686f0ed_353024cute1_E)
_ZN40_INTERNAL_1dab492a_4_k_cu_4686f0ed_353024cute1_E:
	.zero		1
	.type		_ZN40_INTERNAL_1dab492a_4_k_cu_4686f0ed_353024cuda3std3__45__cpo6cbeginE,@object
	.size		_ZN40_INTERNAL_1dab492a_4_k_cu_4686f0ed_353024cuda3std3__45__cpo6cbeginE,(_ZN40_INTERNAL_1dab492a_4_k_cu_4686f0ed_353024cuda3std3__48in_placeE - _ZN40_INTERNAL_1dab492a_4_k_cu_4686f0ed_353024cuda3std3__45__cpo6cbeginE)
_ZN40_INTERNAL_1dab492a_4_k_cu_4686f0ed_353024cuda3std3__45__cpo6cbeginE:
	.zero		1
	.type		_ZN40_INTERNAL_1dab492a_4_k_cu_4686f0ed_353024cuda3std3__48in_placeE,@object
	.size		_ZN40_INTERNAL_1dab492a_4_k_cu_4686f0ed_353024cuda3std3__48in_placeE,(_ZN40_INTERNAL_1dab492a_4_k_cu_4686f0ed_353024cuda3std6ranges3__45__cpo9iter_moveE - _ZN40_INTERNAL_1dab492a_4_k_cu_4686f0ed_353024cuda3std3__48in_placeE)
_ZN40_INTERNAL_1dab492a_4_k_cu_4686f0ed_353024cuda3std3__48in_placeE:
	.zero		1
	.type		_ZN40_INTERNAL_1dab492a_4_k_cu_4686f0ed_353024cuda3std6ranges3__45__cpo9iter_moveE,@object
	.size		_ZN40_INTERNAL_1dab492a_4_k_cu_4686f0ed_353024cuda3std6ranges3__45__cpo9iter_moveE,(_ZN40_INTERNAL_1dab492a_4_k_cu_4686f0ed_353024cuda3std3__45__cpo5beginE - _ZN40_INTERNAL_1dab492a_4_k_cu_4686f0ed_353024cuda3std6ranges3__45__cpo9iter_moveE)
_ZN40_INTERNAL_1dab492a_4_k_cu_4686f0ed_353024cuda3std6ranges3__45__cpo9iter_moveE:
	.zero		1
	.type		_ZN40_INTERNAL_1dab492a_4_k_cu_4686f0ed_353024cuda3std3__45__cpo5beginE,@object
	.size		_ZN40_INTERNAL_1dab492a_4_k_cu_4686f0ed_353024cuda3std3__45__cpo5beginE,(_ZN40_INTERNAL_1dab492a_4_k_cu_4686f0ed_353024cuda3std3__442_GLOBAL__N__1dab492a_4_k_cu_4686f0ed_353026ignoreE - _ZN40_INTERNAL_1dab492a_4_k_cu_4686f0ed_353024cuda3std3__45__cpo5beginE)
_ZN40_INTERNAL_1dab492a_4_k_cu_4686f0ed_353024cuda3std3__45__cpo5beginE:
	.zero		1
	.type		_ZN40_INTERNAL_1dab492a_4_k_cu_4686f0ed_353024cuda3std3__442_GLOBAL__N__1dab492a_4_k_cu_4686f0ed_353026ignoreE,@object
	.size		_ZN40_INTERNAL_1dab492a_4_k_cu_4686f0ed_353024cuda3std3__442_GLOBAL__N__1dab492a_4_k_cu_4686f0ed_353026ignoreE,(_ZN40_INTERNAL_1dab492a_4_k_cu_4686f0ed_353024cute7productE - _ZN40_INTERNAL_1dab492a_4_k_cu_4686f0ed_353024cuda3std3__442_GLOBAL__N__1dab492a_4_k_cu_4686f0ed_353026ignoreE)
_ZN40_INTERNAL_1dab492a_4_k_cu_4686f0ed_353024cuda3std3__442_GLOBAL__N__1dab492a_4_k_cu_4686f0ed_353026ignoreE:
	.zero		1
	.type		_ZN40_INTERNAL_1dab492a_4_k_cu_4686f0ed_353024cute7productE,@object
	.size		_ZN40_INTERNAL_1dab492a_4_k_cu_4686f0ed_353024cute7productE,(_ZN40_INTERNAL_1dab492a_4_k_cu_4686f0ed_353024cuda3std3__45__cpo3endE - _ZN40_INTERNAL_1dab492a_4_k_cu_4686f0ed_353024cute7productE)
_ZN40_INTERNAL_1dab492a_4_k_cu_4686f0ed_353024cute7productE:
	.zero		1
	.type		_ZN40_INTERNAL_1dab492a_4_k_cu_4686f0ed_353024cuda3std3__45__cpo3endE,@object
	.size		_ZN40_INTERNAL_1dab492a_4_k_cu_4686f0ed_353024cuda3std3__45__cpo3endE,(_ZN40_INTERNAL_1dab492a_4_k_cu_4686f0ed_353024cuda3std3__419piecewise_constructE - _ZN40_INTERNAL_1dab492a_4_k_cu_4686f0ed_353024cuda3std3__45__cpo3endE)
_ZN40_INTERNAL_1dab492a_4_k_cu_4686f0ed_353024cuda3std3__45__cpo3endE:
	.zero		1
	.type		_ZN40_INTERNAL_1dab492a_4_k_cu_4686f0ed_353024cuda3std3__419piecewise_constructE,@object
	.size		_ZN40_INTERNAL_1dab492a_4_k_cu_4686f0ed_353024cuda3std3__419piecewise_constructE,(_ZN40_INTERNAL_1dab492a_4_k_cu_4686f0ed_353024cuda3std3__45__cpo4cendE - _ZN40_INTERNAL_1dab492a_4_k_cu_4686f0ed_353024cuda3std3__419piecewise_constructE)
_ZN40_INTERNAL_1dab492a_4_k_cu_4686f0ed_353024cuda3std3__419piecewise_constructE:
	.zero		1
	.type		_ZN40_INTERNAL_1dab492a_4_k_cu_4686f0ed_353024cuda3std3__45__cpo4cendE,@object
	.size		_ZN40_INTERNAL_1dab492a_4_k_cu_4686f0ed_353024cuda3std3__45__cpo4cendE,(_ZN40_INTERNAL_1dab492a_4_k_cu_4686f0ed_353024cuda3std6ranges3__45__cpo4swapE - _ZN40_INTERNAL_1dab492a_4_k_cu_4686f0ed_353024cuda3std3__45__cpo4cendE)
_ZN40_INTERNAL_1dab492a_4_k_cu_4686f0ed_353024cuda3std3__45__cpo4cendE:
	.zero		1
	.type		_ZN40_INTERNAL_1dab492a_4_k_cu_4686f0ed_353024cuda3std6ranges3__45__cpo4swapE,@object
	.size		_ZN40_INTERNAL_1dab492a_4_k_cu_4686f0ed_353024cuda3std6ranges3__45__cpo4swapE,(.L_10 - _ZN40_INTERNAL_1dab492a_4_k_cu_4686f0ed_353024cuda3std6ranges3__45__cpo4swapE)
_ZN40_INTERNAL_1dab492a_4_k_cu_4686f0ed_353024cuda3std6ranges3__45__cpo4swapE:
	.zero		1
.L_10:


//--------------------- .nv.constant0._ZN7cutlass13device_kernelINS_4gemm6kernel13GemmUniversalIN4cute5tupleIJiiiiEEENS1_10collective13CollectiveMmaINS1_35MainloopSm100TmaUmmaWarpSpecializedILi13ELi2ELi4ENS5_IJNS4_1CILi2EEESB_NSA_ILi1EEEEEEEENS5_IJNSA_ILi128EEESF_NSA_ILi64EEEEEENS_10bfloat16_tENS5_IJlSC_lEEESI_SJ_NS4_8TiledMMAINS4_8MMA_AtomIJNS4_26SM100_MMA_F16BF16_2x1SM_SSISI_SI_fLi128ELi128ELNS4_4UMMA5MajorE0ELSO_0ELNSN_7ScaleInE0ELSP_0EEEEEENS4_6LayoutINS5_IJSC_SC_SC_EEENS5_IJNSA_ILi0EEESU_SU_EEEEENS5_IJNS4_10UnderscoreESX_SX_EEEEENS4_28SM100_TMA_2SM_LOAD_MULTICASTENS4_14ComposedLayoutINS4_7SwizzleILi3ELi4ELi3EEENS4_18smem_ptr_flag_bitsILi16EEENSS_INS5_IJNSA_ILi8EEESG_EEENS5_IJSG_SC_EEEEEEEvNS4_8identityENS4_18SM100_TMA_2SM_LOADES1A_vS1B_EENS_8epilogue10collective18CollectiveEpilogueINS1E_23Sm100TmaWarpSpecializedILi4ELi2ELi16ELb1ELb0EEEJNS5_IJSG_SF_SG_EEENS5_IJNSS_ISG_SC_EENSS_INS5_IJNSA_ILi16EEESB_EEENS5_IJSC_SG_EEEEEEEESI_SJ_SI_SJ_NS1E_6fusion15FusionCallbacksIS1I_NS1Q_17LinearCombinationISI_fSI_fLNS_15FloatRoundStyleE2EEES1J_S1P_JEEENS4_5SM1004TMEM4LOAD26SM100_TMEM_LOAD_32dp32b16xENS4_13SM90_TMA_LOADENS11_INS12_ILi1ELi4ELi3EEES15_NSS_INS5_IJS16_S1L_EEENS5_IJS1L_SC_EEEEEEENS4_39AutoVectorizingCopyWithAssumedAlignmentILi128EEENS4_14SM90_TMA_STOREES25_S27_S27_EEEvvEEEEvNT_6ParamsE --------------------------
	.section	.nv.constant0._ZN7cutlass13device_kernelINS_4gemm6kernel13GemmUniversalIN4cute5tupleIJiiiiEEENS1_10collective13CollectiveMmaINS1_35MainloopSm100TmaUmmaWarpSpecializedILi13ELi2ELi4ENS5_IJNS4_1CILi2EEESB_NSA_ILi1EEEEEEEENS5_IJNSA_ILi128EEESF_NSA_ILi64EEEEEENS_10bfloat16_tENS5_IJlSC_lEEESI_SJ_NS4_8TiledMMAINS4_8MMA_AtomIJNS4_26SM100_MMA_F16BF16_2x1SM_SSISI_SI_fLi128ELi128ELNS4_4UMMA5MajorE0ELSO_0ELNSN_7ScaleInE0ELSP_0EEEEEENS4_6LayoutINS5_IJSC_SC_SC_EEENS5_IJNSA_ILi0EEESU_SU_EEEEENS5_IJNS4_10UnderscoreESX_SX_EEEEENS4_28SM100_TMA_2SM_LOAD_MULTICASTENS4_14ComposedLayoutINS4_7SwizzleILi3ELi4ELi3EEENS4_18smem_ptr_flag_bitsILi16EEENSS_INS5_IJNSA_ILi8EEESG_EEENS5_IJSG_SC_EEEEEEEvNS4_8identityENS4_18SM100_TMA_2SM_LOADES1A_vS1B_EENS_8epilogue10collective18CollectiveEpilogueINS1E_23Sm100TmaWarpSpecializedILi4ELi2ELi16ELb1ELb0EEEJNS5_IJSG_SF_SG_EEENS5_IJNSS_ISG_SC_EENSS_INS5_IJNSA_ILi16EEESB_EEENS5_IJSC_SG_EEEEEEEESI_SJ_SI_SJ_NS1E_6fusion15FusionCallbacksIS1I_NS1Q_17LinearCombinationISI_fSI_fLNS_15FloatRoundStyleE2EEES1J_S1P_JEEENS4_5SM1004TMEM4LOAD26SM100_TMEM_LOAD_32dp32b16xENS4_13SM90_TMA_LOADENS11_INS12_ILi1ELi4ELi3EEES15_NSS_INS5_IJS16_S1L_EEENS5_IJS1L_SC_EEEEEEENS4_39AutoVectorizingCopyWithAssumedAlignmentILi128EEENS4_14SM90_TMA_STOREES25_S27_S27_EEEvvEEEEvNT_6ParamsE,"a",@progbits
	.sectionflags	@""
	.align	4
.nv.constant0._ZN7cutlass13device_kernelINS_4gemm6kernel13GemmUniversalIN4cute5tupleIJiiiiEEENS1_10collective13CollectiveMmaINS1_35MainloopSm100TmaUmmaWarpSpecializedILi13ELi2ELi4ENS5_IJNS4_1CILi2EEESB_NSA_ILi1EEEEEEEENS5_IJNSA_ILi128EEESF_NSA_ILi64EEEEEENS_10bfloat16_tENS5_IJlSC_lEEESI_SJ_NS4_8TiledMMAINS4_8MMA_AtomIJNS4_26SM100_MMA_F16BF16_2x1SM_SSISI_SI_fLi128ELi128ELNS4_4UMMA5MajorE0ELSO_0ELNSN_7ScaleInE0ELSP_0EEEEEENS4_6LayoutINS5_IJSC_SC_SC_EEENS5_IJNSA_ILi0EEESU_SU_EEEEENS5_IJNS4_10UnderscoreESX_SX_EEEEENS4_28SM100_TMA_2SM_LOAD_MULTICASTENS4_14ComposedLayoutINS4_7SwizzleILi3ELi4ELi3EEENS4_18smem_ptr_flag_bitsILi16EEENSS_INS5_IJNSA_ILi8EEESG_EEENS5_IJSG_SC_EEEEEEEvNS4_8identityENS4_18SM100_TMA_2SM_LOADES1A_vS1B_EENS_8epilogue10collective18CollectiveEpilogueINS1E_23Sm100TmaWarpSpecializedILi4ELi2ELi16ELb1ELb0EEEJNS5_IJSG_SF_SG_EEENS5_IJNSS_ISG_SC_EENSS_INS5_IJNSA_ILi16EEESB_EEENS5_IJSC_SG_EEEEEEEESI_SJ_SI_SJ_NS1E_6fusion15FusionCallbacksIS1I_NS1Q_17LinearCombinationISI_fSI_fLNS_15FloatRoundStyleE2EEES1J_S1P_JEEENS4_5SM1004TMEM4LOAD26SM100_TMEM_LOAD_32dp32b16xENS4_13SM90_TMA_LOADENS11_INS12_ILi1ELi4ELi3EEES15_NSS_INS5_IJS16_S1L_EEENS5_IJS1L_SC_EEEEEEENS4_39AutoVectorizingCopyWithAssumedAlignmentILi128EEENS4_14SM90_TMA_STOREES25_S27_S27_EEEvvEEEEvNT_6ParamsE:
	.zero		2944


//--------------------- SYMBOLS --------------------------

	.type		.nv.reservedSmem.offset0,@object
	.size		.nv.reservedSmem.offset0,0x4
	.type		.nv.reservedSmem.cap,@object
	.size		.nv.reservedSmem.cap,0x4
	.type		__assertfail,@function
